// auto-generated by cutlass_sweep.gemm — config: {"arch": "sm_90", "cluster_m": 2, "cluster_n": 1, "dtype": "bf16", "dtype_b": "bf16", "layout": "nt", "stages": 0, "tile_k": 32, "tile_m": 64, "tile_n": 192}
#include "cutlass/cutlass.h"
#include "cutlass/gemm/collective/collective_builder.hpp"
#include "cutlass/gemm/device/gemm_universal_adapter.h"
#include "cutlass/gemm/kernel/gemm_universal.hpp"
#include "cutlass/epilogue/collective/collective_builder.hpp"

using ElemA = cutlass::bfloat16_t;
using ElemB = cutlass::bfloat16_t;
using ElemCD = cutlass::bfloat16_t;
using Acc  = float;
using TileShape    = cute::Shape<cute::_64, cute::_192, cute::_32>;
using ClusterShape = cute::Shape<cute::_2, cute::_1, cute::_1>;

using CollectiveEpilogue = typename cutlass::epilogue::collective::CollectiveBuilder<
    cutlass::arch::Sm90, cutlass::arch::OpClassTensorOp,
    TileShape, ClusterShape,
    cutlass::epilogue::collective::EpilogueTileAuto,
    Acc, Acc,
    ElemCD, cutlass::layout::RowMajor, 128 / cutlass::sizeof_bits<ElemCD>::value,
    ElemCD, cutlass::layout::RowMajor, 128 / cutlass::sizeof_bits<ElemCD>::value,
    cutlass::epilogue::collective::EpilogueScheduleAuto
  >::CollectiveOp;

using CollectiveMainloop = typename cutlass::gemm::collective::CollectiveBuilder<
    cutlass::arch::Sm90, cutlass::arch::OpClassTensorOp,
    ElemA, cutlass::layout::RowMajor, 128 / cutlass::sizeof_bits<ElemA>::value,
    ElemB, cutlass::layout::ColumnMajor, 128 / cutlass::sizeof_bits<ElemB>::value,
    Acc,
    TileShape, ClusterShape,
    cutlass::gemm::collective::StageCountAutoCarveout<static_cast<int>(sizeof(typename CollectiveEpilogue::SharedStorage))>,
    cutlass::gemm::collective::KernelScheduleAuto
  >::CollectiveOp;

using GemmKernel = cutlass::gemm::kernel::GemmUniversal<
    cute::Shape<int,int,int,int>,
    CollectiveMainloop,
    CollectiveEpilogue
>;
using Gemm = cutlass::gemm::device::GemmUniversalAdapter<GemmKernel>;

// Force the device kernel symbol into the cubin without needing a host main.
auto* _anchor = &cutlass::device_kernel<GemmKernel>;


// ===== COMPILED SASS (sm_90a) =====

	.target	sm_90a

	.elftype	@"ET_EXEC"


//--------------------- .note.nv.tkinfo           --------------------------
	.section	.note.nv.tkinfo,"",@"SHT_NOTE"
	.sectionflags	@"SHF_NOTE_NV_TKINFO"
	.tkinfo
        /*0018*/ 	.word	0x00000002
        /*0030*/ 	.string	""
        /*0030*/ 	.string	"ptxas"
        /*0030*/ 	.string	"Cuda compilation tools, release 13.0, V13.0.88"
        /*0030*/ 	.string	"Build cuda_13.0.r13.0/compiler.36424714_0"
        /*0030*/ 	.string	"-arch sm_90a -m 64 "



//--------------------- .note.nv.cuinfo           --------------------------
	.section	.note.nv.cuinfo,"",@"SHT_NOTE"
	.sectionflags	@"SHF_NOTE_NV_CUINFO"
        /*0018*/ 	.short	0x0002
        /*001a*/ 	.short	0x005a
        /*001c*/ 	.short	0x0082
	.zero		2


//--------------------- .nv.info                  --------------------------
	.section	.nv.info,"",@"SHT_CUDA_INFO"
	.align	4


	//----- nvinfo : EIATTR_REGCOUNT
	.align		4
        /*0000*/ 	.byte	0x04, 0x2f
        /*0002*/ 	.short	(.L_15 - .L_14)
	.align		4
.L_14:
        /*0004*/ 	.word	index@(_ZN7cutlass13device_kernelINS_4gemm6kernel13GemmUniversalIN4cute5tupleIJiiiiEEENS1_10collective13CollectiveMmaINS1_34MainloopSm90TmaGmmaWarpSpecializedILi14ENS5_IJNS4_1CILi2EEENSA_ILi1EEESC_EEENS1_32KernelTmaWarpSpecializedPingpongEEENS5_IJNSA_ILi64EEENSA_ILi192EEENSA_ILi32EEEEEENS_10bfloat16_tENS5_IJlSC_lEEESK_SL_NS4_8TiledMMAINS4_8MMA_AtomIJNS4_4SM904GMMA28MMA_64x192x16_F32BF16BF16_SSILNSP_5MajorE0ELSR_0ELNSP_7ScaleInE1ELSS_1EEEEEENS4_6LayoutINS5_IJSC_SC_SC_EEENS5_IJNSA_ILi0EEESX_SX_EEEEENS5_IJNS4_10UnderscoreES10_S10_EEEEENS4_13SM90_TMA_LOADENS4_14ComposedLayoutINS4_7SwizzleILi2ELi4ELi3EEENS4_18smem_ptr_flag_bitsILi16EEENSV_INS5_IJNSA_ILi8EEESI_EEENS5_IJSI_SC_EEEEEEEvNS4_8identityENS4_23SM90_TMA_LOAD_MULTICASTES1D_vS1E_EENS_8epilogue10collective6detail29Sm90TmaWarpSpecializedAdapterINS1I_15DefaultEpilogueISK_SL_SL_NS1H_6thread17LinearCombinationISK_Li1EffLNS1M_9ScaleType4KindE0ELNS_15FloatRoundStyleE2ESK_EENS1_15EpilogueDefaultEEEEEvvEEEEvNT_6ParamsE)
        /*0008*/ 	.word	0x000000a8


	//----- nvinfo : EIATTR_FRAME_SIZE
	.align		4
.L_15:
        /*000c*/ 	.byte	0x04, 0x11
        /*000e*/ 	.short	(.L_17 - .L_16)
	.align		4
.L_16:
        /*0010*/ 	.word	index@(_ZN7cutlass13device_kernelINS_4gemm6kernel13GemmUniversalIN4cute5tupleIJiiiiEEENS1_10collective13CollectiveMmaINS1_34MainloopSm90TmaGmmaWarpSpecializedILi14ENS5_IJNS4_1CILi2EEENSA_ILi1EEESC_EEENS1_32KernelTmaWarpSpecializedPingpongEEENS5_IJNSA_ILi64EEENSA_ILi192EEENSA_ILi32EEEEEENS_10bfloat16_tENS5_IJlSC_lEEESK_SL_NS4_8TiledMMAINS4_8MMA_AtomIJNS4_4SM904GMMA28MMA_64x192x16_F32BF16BF16_SSILNSP_5MajorE0ELSR_0ELNSP_7ScaleInE1ELSS_1EEEEEENS4_6LayoutINS5_IJSC_SC_SC_EEENS5_IJNSA_ILi0EEESX_SX_EEEEENS5_IJNS4_10UnderscoreES10_S10_EEEEENS4_13SM90_TMA_LOADENS4_14ComposedLayoutINS4_7SwizzleILi2ELi4ELi3EEENS4_18smem_ptr_flag_bitsILi16EEENSV_INS5_IJNSA_ILi8EEESI_EEENS5_IJSI_SC_EEEEEEEvNS4_8identityENS4_23SM90_TMA_LOAD_MULTICASTES1D_vS1E_EENS_8epilogue10collective6detail29Sm90TmaWarpSpecializedAdapterINS1I_15DefaultEpilogueISK_SL_SL_NS1H_6thread17LinearCombinationISK_Li1EffLNS1M_9ScaleType4KindE0ELNS_15FloatRoundStyleE2ESK_EENS1_15EpilogueDefaultEEEEEvvEEEEvNT_6ParamsE)
        /*0014*/ 	.word	0x00000008


	//----- nvinfo : EIATTR_MIN_STACK_SIZE
	.align		4
.L_17:
        /*0018*/ 	.byte	0x04, 0x12
        /*001a*/ 	.short	(.L_19 - .L_18)
	.align		4
.L_18:
        /*001c*/ 	.word	index@(_ZN7cutlass13device_kernelINS_4gemm6kernel13GemmUniversalIN4cute5tupleIJiiiiEEENS1_10collective13CollectiveMmaINS1_34MainloopSm90TmaGmmaWarpSpecializedILi14ENS5_IJNS4_1CILi2EEENSA_ILi1EEESC_EEENS1_32KernelTmaWarpSpecializedPingpongEEENS5_IJNSA_ILi64EEENSA_ILi192EEENSA_ILi32EEEEEENS_10bfloat16_tENS5_IJlSC_lEEESK_SL_NS4_8TiledMMAINS4_8MMA_AtomIJNS4_4SM904GMMA28MMA_64x192x16_F32BF16BF16_SSILNSP_5MajorE0ELSR_0ELNSP_7ScaleInE1ELSS_1EEEEEENS4_6LayoutINS5_IJSC_SC_SC_EEENS5_IJNSA_ILi0EEESX_SX_EEEEENS5_IJNS4_10UnderscoreES10_S10_EEEEENS4_13SM90_TMA_LOADENS4_14ComposedLayoutINS4_7SwizzleILi2ELi4ELi3EEENS4_18smem_ptr_flag_bitsILi16EEENSV_INS5_IJNSA_ILi8EEESI_EEENS5_IJSI_SC_EEEEEEEvNS4_8identityENS4_23SM90_TMA_LOAD_MULTICASTES1D_vS1E_EENS_8epilogue10collective6detail29Sm90TmaWarpSpecializedAdapterINS1I_15DefaultEpilogueISK_SL_SL_NS1H_6thread17LinearCombinationISK_Li1EffLNS1M_9ScaleType4KindE0ELNS_15FloatRoundStyleE2ESK_EENS1_15EpilogueDefaultEEEEEvvEEEEvNT_6ParamsE)
        /*0020*/ 	.word	0x00000008
.L_19:


//--------------------- .nv.compat                --------------------------
	.section	.nv.compat,"",@"SHT_CUDA_COMPAT_INFO"
	.align	4
        /*0000*/ 	.byte	0x02, 0x09, 0x01, 0x00, 0x02, 0x02, 0x04, 0x00, 0x02, 0x05, 0x05, 0x00, 0x03, 0x07, 0x01, 0x01
        /*0010*/ 	.byte	0x02, 0x03, 0x01, 0x00, 0x02, 0x06, 0x01, 0x00, 0x04, 0x0b, 0x08, 0x00, 0x00, 0x00, 0x00, 0x00
        /*0020*/ 	.byte	0x00, 0x00, 0x00, 0x00


//--------------------- .nv.info._ZN7cutlass13device_kernelINS_4gemm6kernel13GemmUniversalIN4cute5tupleIJiiiiEEENS1_10collective13CollectiveMmaINS1_34MainloopSm90TmaGmmaWarpSpecializedILi14ENS5_IJNS4_1CILi2EEENSA_ILi1EEESC_EEENS1_32KernelTmaWarpSpecializedPingpongEEENS5_IJNSA_ILi64EEENSA_ILi192EEENSA_ILi32EEEEEENS_10bfloat16_tENS5_IJlSC_lEEESK_SL_NS4_8TiledMMAINS4_8MMA_AtomIJNS4_4SM904GMMA28MMA_64x192x16_F32BF16BF16_SSILNSP_5MajorE0ELSR_0ELNSP_7ScaleInE1ELSS_1EEEEEENS4_6LayoutINS5_IJSC_SC_SC_EEENS5_IJNSA_ILi0EEESX_SX_EEEEENS5_IJNS4_10UnderscoreES10_S10_EEEEENS4_13SM90_TMA_LOADENS4_14ComposedLayoutINS4_7SwizzleILi2ELi4ELi3EEENS4_18smem_ptr_flag_bitsILi16EEENSV_INS5_IJNSA_ILi8EEESI_EEENS5_IJSI_SC_EEEEEEEvNS4_8identityENS4_23SM90_TMA_LOAD_MULTICASTES1D_vS1E_EENS_8epilogue10collective6detail29Sm90TmaWarpSpecializedAdapterINS1I_15DefaultEpilogueISK_SL_SL_NS1H_6thread17LinearCombinationISK_Li1EffLNS1M_9ScaleType4KindE0ELNS_15FloatRoundStyleE2ESK_EENS1_15EpilogueDefaultEEEEEvvEEEEvNT_6ParamsE --------------------------
	.section	.nv.info._ZN7cutlass13device_kernelINS_4gemm6kernel13GemmUniversalIN4cute5tupleIJiiiiEEENS1_10collective13CollectiveMmaINS1_34MainloopSm90TmaGmmaWarpSpecializedILi14ENS5_IJNS4_1CILi2EEENSA_ILi1EEESC_EEENS1_32KernelTmaWarpSpecializedPingpongEEENS5_IJNSA_ILi64EEENSA_ILi192EEENSA_ILi32EEEEEENS_10bfloat16_tENS5_IJlSC_lEEESK_SL_NS4_8TiledMMAINS4_8MMA_AtomIJNS4_4SM904GMMA28MMA_64x192x16_F32BF16BF16_SSILNSP_5MajorE0ELSR_0ELNSP_7ScaleInE1ELSS_1EEEEEENS4_6LayoutINS5_IJSC_SC_SC_EEENS5_IJNSA_ILi0EEESX_SX_EEEEENS5_IJNS4_10UnderscoreES10_S10_EEEEENS4_13SM90_TMA_LOADENS4_14ComposedLayoutINS4_7SwizzleILi2ELi4ELi3EEENS4_18smem_ptr_flag_bitsILi16EEENSV_INS5_IJNSA_ILi8EEESI_EEENS5_IJSI_SC_EEEEEEEvNS4_8identityENS4_23SM90_TMA_LOAD_MULTICASTES1D_vS1E_EENS_8epilogue10collective6detail29Sm90TmaWarpSpecializedAdapterINS1I_15DefaultEpilogueISK_SL_SL_NS1H_6thread17LinearCombinationISK_Li1EffLNS1M_9ScaleType4KindE0ELNS_15FloatRoundStyleE2ESK_EENS1_15EpilogueDefaultEEEEEvvEEEEvNT_6ParamsE,"",@"SHT_CUDA_INFO"
	.sectionflags	@""
	.align	4


	//----- nvinfo : EIATTR_CUDA_API_VERSION
	.align		4
        /*0000*/ 	.byte	0x04, 0x37
        /*0002*/ 	.short	(.L_21 - .L_20)
.L_20:
        /*0004*/ 	.word	0x00000082


	//----- nvinfo : EIATTR_KPARAM_INFO
	.align		4
.L_21:
        /*0008*/ 	.byte	0x04, 0x17
        /*000a*/ 	.short	(.L_23 - .L_22)
.L_22:
        /*000c*/ 	.word	0x00000000
        /*0010*/ 	.short	0x0000
        /*0012*/ 	.short	0x0070
        /*0014*/ 	.byte	0x00, 0xf0, 0x01, 0x10


	//----- nvinfo : EIATTR_SPARSE_MMA_MASK
	.align		4
.L_23:
        /*0018*/ 	.byte	0x03, 0x50
        /*001a*/ 	.short	0x0000


	//----- nvinfo : EIATTR_MAXREG_COUNT
	.align		4
        /*001c*/ 	.byte	0x03, 0x1b
        /*001e*/ 	.short	0x00a8


	//----- nvinfo : EIATTR_NUM_BARRIERS
	.align		4
        /*0020*/ 	.byte	0x02, 0x4c
        /*0022*/ 	.byte	0x01
	.zero		1


	//----- nvinfo : EIATTR_EXTERNS
	.align		4
        /*0024*/ 	.byte	0x04, 0x0f
        /*0026*/ 	.short	(.L_25 - .L_24)


	//   ....[0]....
	.align		4
.L_24:
        /*0028*/ 	.word	index@(__assertfail)


	//----- nvinfo : EIATTR_ANNOTATIONS
	.align		4
.L_25:
        /*002c*/ 	.byte	0x04, 0x55
        /*002e*/ 	.short	(.L_27 - .L_26)


	//   ....[0]....
.L_26:
        /*0030*/ 	.word	0x00000001
        /*0034*/ 	.byte	0x20, 0x0f, 0x00, 0x00, 0x01, 0x00, 0x00, 0x00, 0xd0, 0x15, 0x00, 0x00, 0x01, 0x00, 0x00, 0x00
        /*0044*/ 	.byte	0xf0, 0x80, 0x00, 0x00, 0x01, 0x00, 0x00, 0x00, 0xf0, 0x8c, 0x00, 0x00


	//----- nvinfo : EIATTR_MERCURY_ISA_VERSION
	.align		4
.L_27:
        /*0050*/ 	.byte	0x03, 0x5f
        /*0052*/ 	.short	0x0101


	//----- nvinfo : EIATTR_INT_WARP_WIDE_INSTR_OFFSETS
	.align		4
        /*0054*/ 	.byte	0x04, 0x31
        /*0056*/ 	.short	(.L_29 - .L_28)


	//   ....[0]....
.L_28:
        /*0058*/ 	.word	0x00000670


	//   ....[1]....
        /*005c*/ 	.word	0x000006b0


	//   ....[2]....
        /*0060*/ 	.word	0x00000710


	//   ....[3]....
        /*0064*/ 	.word	0x00000740


	//   ....[4]....
        /*0068*/ 	.word	0x00000850


	//   ....[5]....
        /*006c*/ 	.word	0x000008d0


	//   ....[6]....
        /*0070*/ 	.word	0x000008e0


	//   ....[7]....
        /*0074*/ 	.word	0x00000940


	//----- nvinfo : EIATTR_COOP_GROUP_MASK_REGIDS
	.align		4
.L_29:
        /*0078*/ 	.byte	0x04, 0x29
        /*007a*/ 	.short	(.L_31 - .L_30)


	//   ....[0]....
.L_30:
        /*007c*/ 	.word	0xffffffff


	//   ....[1]....
        /*0080*/ 	.word	0xffffffff


	//   ....[2]....
        /*0084*/ 	.word	0xffffffff


	//   ....[3]....
        /*0088*/ 	.word	0xffffffff


	//   ....[4]....
        /*008c*/ 	.word	0xffffffff


	//   ....[5]....
        /*0090*/ 	.word	0xffffffff


	//   ....[6]....
        /*0094*/ 	.word	0xffffffff


	//----- nvinfo : EIATTR_COOP_GROUP_INSTR_OFFSETS
	.align		4
.L_31:
        /*0098*/ 	.byte	0x04, 0x28
        /*009a*/ 	.short	(.L_33 - .L_32)


	//   ....[0]....
.L_32:
        /*009c*/ 	.word	0x00000070


	//   ....[1]....
        /*00a0*/ 	.word	0x00000080


	//   ....[2]....
        /*00a4*/ 	.word	0x00000140


	//   ....[3]....
        /*00a8*/ 	.word	0x00000440


	//   ....[4]....
        /*00ac*/ 	.word	0x00000480


	//   ....[5]....
        /*00b0*/ 	.word	0x00000510


	//   ....[6]....
        /*00b4*/ 	.word	0x00000ad0


	//----- nvinfo : EIATTR_REG_RECONFIG
	.align		4
.L_33:
        /*00b8*/ 	.byte	0x01, 0x54
	.zero		2


	//----- nvinfo : EIATTR_SYSCALL_OFFSETS
	.align		4
        /*00bc*/ 	.byte	0x04, 0x46
        /*00be*/ 	.short	(.L_35 - .L_34)


	//   ....[0]....
.L_34:
        /*00c0*/ 	.word	0x00001a20


	//----- nvinfo : EIATTR_MBARRIER_INSTR_OFFSETS
	.align		4
.L_35:
        /*00c4*/ 	.byte	0x04, 0x39
        /*00c6*/ 	.short	(.L_37 - .L_36)


	//   ....[0]....
.L_36:
        /*00c8*/ 	.word	0x00000260
        /*00cc*/ 	.word	0x000000ff
        /*00d0*/ 	.word	0x00000000
        /*00d4*/ 	.short	0x0100
        /*00d6*/ 	.byte	0x08
	.zero		1


	//   ....[1]....
        /*00d8*/ 	.word	0x00000270
        /*00dc*/ 	.word	0x000000ff
        /*00e0*/ 	.word	0x00000070
        /*00e4*/ 	.short	0x0100
        /*00e6*/ 	.byte	0x08
	.zero		1


	//   ....[2]....
        /*00e8*/ 	.word	0x00000280
        /*00ec*/ 	.word	0x000000ff
        /*00f0*/ 	.word	0x00000008
        /*00f4*/ 	.short	0x0100
        /*00f6*/ 	.byte	0x08
	.zero		1


	//   ....[3]....
        /*00f8*/ 	.word	0x00000290
        /*00fc*/ 	.word	0x000000ff
        /*0100*/ 	.word	0x00000078
        /*0104*/ 	.short	0x0100
        /*0106*/ 	.byte	0x08
	.zero		1


	//   ....[4]....
        /*0108*/ 	.word	0x000002a0
        /*010c*/ 	.word	0x000000ff
        /*0110*/ 	.word	0x00000010
        /*0114*/ 	.short	0x0100
        /*0116*/ 	.byte	0x08
	.zero		1


	//   ....[5]....
        /*0118*/ 	.word	0x000002b0
        /*011c*/ 	.word	0x000000ff
        /*0120*/ 	.word	0x00000080
        /*0124*/ 	.short	0x0100
        /*0126*/ 	.byte	0x08
	.zero		1


	//   ....[6]....
        /*0128*/ 	.word	0x000002c0
        /*012c*/ 	.word	0x000000ff
        /*0130*/ 	.word	0x00000018
        /*0134*/ 	.short	0x0100
        /*0136*/ 	.byte	0x08
	.zero		1


	//   ....[7]....
        /*0138*/ 	.word	0x000002d0
        /*013c*/ 	.word	0x000000ff
        /*0140*/ 	.word	0x00000088
        /*0144*/ 	.short	0x0100
        /*0146*/ 	.byte	0x08
	.zero		1


	//   ....[8]....
        /*0148*/ 	.word	0x000002e0
        /*014c*/ 	.word	0x000000ff
        /*0150*/ 	.word	0x00000020
        /*0154*/ 	.short	0x0100
        /*0156*/ 	.byte	0x08
	.zero		1


	//   ....[9]....
        /*0158*/ 	.word	0x000002f0
        /*015c*/ 	.word	0x000000ff
        /*0160*/ 	.word	0x00000090
        /*0164*/ 	.short	0x0100
        /*0166*/ 	.byte	0x08
	.zero		1


	//   ....[10]....
        /*0168*/ 	.word	0x00000300
        /*016c*/ 	.word	0x000000ff
        /*0170*/ 	.word	0x00000028
        /*0174*/ 	.short	0x0100
        /*0176*/ 	.byte	0x08
	.zero		1


	//   ....[11]....
        /*0178*/ 	.word	0x00000310
        /*017c*/ 	.word	0x000000ff
        /*0180*/ 	.word	0x00000098
        /*0184*/ 	.short	0x0100
        /*0186*/ 	.byte	0x08
	.zero		1


	//   ....[12]....
        /*0188*/ 	.word	0x00000320
        /*018c*/ 	.word	0x000000ff
        /*0190*/ 	.word	0x00000030
        /*0194*/ 	.short	0x0100
        /*0196*/ 	.byte	0x08
	.zero		1


	//   ....[13]....
        /*0198*/ 	.word	0x00000330
        /*019c*/ 	.word	0x000000ff
        /*01a0*/ 	.word	0x000000a0
        /*01a4*/ 	.short	0x0100
        /*01a6*/ 	.byte	0x08
	.zero		1


	//   ....[14]....
        /*01a8*/ 	.word	0x00000340
        /*01ac*/ 	.word	0x000000ff
        /*01b0*/ 	.word	0x00000038
        /*01b4*/ 	.short	0x0100
        /*01b6*/ 	.byte	0x08
	.zero		1


	//   ....[15]....
        /*01b8*/ 	.word	0x00000350
        /*01bc*/ 	.word	0x000000ff
        /*01c0*/ 	.word	0x000000a8
        /*01c4*/ 	.short	0x0100
        /*01c6*/ 	.byte	0x08
	.zero		1


	//   ....[16]....
        /*01c8*/ 	.word	0x00000360
        /*01cc*/ 	.word	0x000000ff
        /*01d0*/ 	.word	0x00000040
        /*01d4*/ 	.short	0x0100
        /*01d6*/ 	.byte	0x08
	.zero		1


	//   ....[17]....
        /*01d8*/ 	.word	0x00000370
        /*01dc*/ 	.word	0x000000ff
        /*01e0*/ 	.word	0x000000b0
        /*01e4*/ 	.short	0x0100
        /*01e6*/ 	.byte	0x08
	.zero		1


	//   ....[18]....
        /*01e8*/ 	.word	0x00000380
        /*01ec*/ 	.word	0x000000ff
        /*01f0*/ 	.word	0x00000048
        /*01f4*/ 	.short	0x0100
        /*01f6*/ 	.byte	0x08
	.zero		1


	//   ....[19]....
        /*01f8*/ 	.word	0x00000390
        /*01fc*/ 	.word	0x000000ff
        /*0200*/ 	.word	0x000000b8
        /*0204*/ 	.short	0x0100
        /*0206*/ 	.byte	0x08
	.zero		1


	//   ....[20]....
        /*0208*/ 	.word	0x000003a0
        /*020c*/ 	.word	0x000000ff
        /*0210*/ 	.word	0x00000050
        /*0214*/ 	.short	0x0100
        /*0216*/ 	.byte	0x08
	.zero		1


	//   ....[21]....
        /*0218*/ 	.word	0x000003b0
        /*021c*/ 	.word	0x000000ff
        /*0220*/ 	.word	0x000000c0
        /*0224*/ 	.short	0x0100
        /*0226*/ 	.byte	0x08
	.zero		1


	//   ....[22]....
        /*0228*/ 	.word	0x000003c0
        /*022c*/ 	.word	0x000000ff
        /*0230*/ 	.word	0x00000058
        /*0234*/ 	.short	0x0100
        /*0236*/ 	.byte	0x08
	.zero		1


	//   ....[23]....
        /*0238*/ 	.word	0x000003d0
        /*023c*/ 	.word	0x000000ff
        /*0240*/ 	.word	0x000000c8
        /*0244*/ 	.short	0x0100
        /*0246*/ 	.byte	0x08
	.zero		1


	//   ....[24]....
        /*0248*/ 	.word	0x000003e0
        /*024c*/ 	.word	0x000000ff
        /*0250*/ 	.word	0x00000060
        /*0254*/ 	.short	0x0100
        /*0256*/ 	.byte	0x08
	.zero		1


	//   ....[25]....
        /*0258*/ 	.word	0x000003f0
        /*025c*/ 	.word	0x000000ff
        /*0260*/ 	.word	0x000000d0
        /*0264*/ 	.short	0x0100
        /*0266*/ 	.byte	0x08
	.zero		1


	//   ....[26]....
        /*0268*/ 	.word	0x00000400
        /*026c*/ 	.word	0x000000ff
        /*0270*/ 	.word	0x00000068
        /*0274*/ 	.short	0x0100
        /*0276*/ 	.byte	0x08
	.zero		1


	//   ....[27]....
        /*0278*/ 	.word	0x00000410
        /*027c*/ 	.word	0x000000ff
        /*0280*/ 	.word	0x000000d8
        /*0284*/ 	.short	0x0100
        /*0286*/ 	.byte	0x08
	.zero		1


	//   ....[28]....
        /*0288*/ 	.word	0x00000970
        /*028c*/ 	.word	0x000000ff
        /*0290*/ 	.word	0x00000110
        /*0294*/ 	.short	0x0100
        /*0296*/ 	.byte	0x08
	.zero		1


	//   ....[29]....
        /*0298*/ 	.word	0x00000a10
        /*029c*/ 	.word	0x000000ff
        /*02a0*/ 	.word	0x00000118
        /*02a4*/ 	.short	0x0100
        /*02a6*/ 	.byte	0x08
	.zero		1


	//   ....[30]....
        /*02a8*/ 	.word	0x00000a50
        /*02ac*/ 	.word	0x000000ff
        /*02b0*/ 	.word	0x000000f0
        /*02b4*/ 	.short	0x0100
        /*02b6*/ 	.byte	0x09
	.zero		1


	//   ....[31]....
        /*02b8*/ 	.word	0x00000a60
        /*02bc*/ 	.word	0x000000ff
        /*02c0*/ 	.word	0x000000f8
        /*02c4*/ 	.short	0x0100
        /*02c6*/ 	.byte	0x09
	.zero		1


	//   ....[32]....
        /*02c8*/ 	.word	0x00000a70
        /*02cc*/ 	.word	0x000000ff
        /*02d0*/ 	.word	0x00000100
        /*02d4*/ 	.short	0x0100
        /*02d6*/ 	.byte	0x09
	.zero		1


	//   ....[33]....
        /*02d8*/ 	.word	0x00000a80
        /*02dc*/ 	.word	0x000000ff
        /*02e0*/ 	.word	0x00000108
        /*02e4*/ 	.short	0x0100
        /*02e6*/ 	.byte	0x09
	.zero		1


	//   ....[34]....
        /*02e8*/ 	.word	0x000018e0
        /*02ec*/ 	.word	0x000000ff
        /*02f0*/ 	.word	0xfffffff8
        /*02f4*/ 	.short	0x010a
        /*02f6*/ 	.byte	0x2b
	.zero		1


	//   ....[35]....
        /*02f8*/ 	.word	0x00001aa0
        /*02fc*/ 	.word	0x00000003
        /*0300*/ 	.word	0x00000000
        /*0304*/ 	.short	0x010a
        /*0306*/ 	.byte	0x3f
	.zero		1


	//   ....[36]....
        /*0308*/ 	.word	0x00001b00
        /*030c*/ 	.word	0x00000003
        /*0310*/ 	.word	0x00000000
        /*0314*/ 	.short	0x010a
        /*0316*/ 	.byte	0x3f
	.zero		1


	//   ....[37]....
        /*0318*/ 	.word	0x00001d60
        /*031c*/ 	.word	0x000000ff
        /*0320*/ 	.word	0x00000000
        /*0324*/ 	.short	0x010a
        /*0326*/ 	.byte	0x04
	.zero		1


	//   ....[38]....
        /*0328*/ 	.word	0x00001da0
        /*032c*/ 	.word	0x000000ff
        /*0330*/ 	.word	0x00000000
        /*0334*/ 	.short	0x010a
        /*0336*/ 	.byte	0x04
	.zero		1


	//   ....[39]....
        /*0338*/ 	.word	0x00001f00
        /*033c*/ 	.word	0x00000004
        /*0340*/ 	.word	0x00000000
        /*0344*/ 	.short	0x0101
        /*0346*/ 	.byte	0x3f
	.zero		1


	//   ....[40]....
        /*0348*/ 	.word	0x00002010
        /*034c*/ 	.word	0x00000003
        /*0350*/ 	.word	0x00000000
        /*0354*/ 	.short	0x0101
        /*0356*/ 	.byte	0x2e
	.zero		1


	//   ....[41]....
        /*0358*/ 	.word	0x00002130
        /*035c*/ 	.word	0x00000000
        /*0360*/ 	.word	0x00000000
        /*0364*/ 	.short	0x0101
        /*0366*/ 	.byte	0x3f
	.zero		1


	//   ....[42]....
        /*0368*/ 	.word	0x000021b0
        /*036c*/ 	.word	0x000000ff
        /*0370*/ 	.word	0x00000008
        /*0374*/ 	.short	0x010a
        /*0376*/ 	.byte	0x2b
	.zero		1


	//   ....[43]....
        /*0378*/ 	.word	0x00008130
        /*037c*/ 	.word	0x00000000
        /*0380*/ 	.word	0x00000000
        /*0384*/ 	.short	0x0101
        /*0386*/ 	.byte	0x2e
	.zero		1


	//   ....[44]....
        /*0388*/ 	.word	0x00008a30
        /*038c*/ 	.word	0x0000000c
        /*0390*/ 	.word	0x00000070
        /*0394*/ 	.short	0x010a
        /*0396*/ 	.byte	0x3f
	.zero		1


	//   ....[45]....
        /*0398*/ 	.word	0x00008e30
        /*039c*/ 	.word	0x00000006
        /*03a0*/ 	.word	0x00000118
        /*03a4*/ 	.short	0x0101
        /*03a6*/ 	.byte	0x3f
	.zero		1


	//   ....[46]....
        /*03a8*/ 	.word	0x00009550
        /*03ac*/ 	.word	0x00000007
        /*03b0*/ 	.word	0x00000000
        /*03b4*/ 	.short	0x010a
        /*03b6*/ 	.byte	0x3f
	.zero		1


	//   ....[47]....
        /*03b8*/ 	.word	0x000095d0
        /*03bc*/ 	.word	0x00000006
        /*03c0*/ 	.word	0x00000000
        /*03c4*/ 	.short	0x010a
        /*03c6*/ 	.byte	0x3f
	.zero		1


	//   ....[48]....
        /*03c8*/ 	.word	0x00009660
        /*03cc*/ 	.word	0x00000007
        /*03d0*/ 	.word	0x00000000
        /*03d4*/ 	.short	0x010a
        /*03d6*/ 	.byte	0x3f
	.zero		1


	//   ....[49]....
        /*03d8*/ 	.word	0x000096f0
        /*03dc*/ 	.word	0x00000006
        /*03e0*/ 	.word	0x00000000
        /*03e4*/ 	.short	0x010a
        /*03e6*/ 	.byte	0x3f
	.zero		1


	//   ....[50]....
        /*03e8*/ 	.word	0x00009780
        /*03ec*/ 	.word	0x00000007
        /*03f0*/ 	.word	0x00000000
        /*03f4*/ 	.short	0x010a
        /*03f6*/ 	.byte	0x3f
	.zero		1


	//   ....[51]....
        /*03f8*/ 	.word	0x00009810
        /*03fc*/ 	.word	0x00000006
        /*0400*/ 	.word	0x00000000
        /*0404*/ 	.short	0x010a
        /*0406*/ 	.byte	0x3f
	.zero		1


	//   ....[52]....
        /*0408*/ 	.word	0x000098a0
        /*040c*/ 	.word	0x00000007
        /*0410*/ 	.word	0x00000000
        /*0414*/ 	.short	0x010a
        /*0416*/ 	.byte	0x3f
	.zero		1


	//   ....[53]....
        /*0418*/ 	.word	0x00009930
        /*041c*/ 	.word	0x00000006
        /*0420*/ 	.word	0x00000000
        /*0424*/ 	.short	0x010a
        /*0426*/ 	.byte	0x3f
	.zero		1


	//   ....[54]....
        /*0428*/ 	.word	0x000099c0
        /*042c*/ 	.word	0x00000007
        /*0430*/ 	.word	0x00000000
        /*0434*/ 	.short	0x010a
        /*0436*/ 	.byte	0x3f
	.zero		1


	//   ....[55]....
        /*0438*/ 	.word	0x00009a50
        /*043c*/ 	.word	0x00000006
        /*0440*/ 	.word	0x00000000
        /*0444*/ 	.short	0x010a
        /*0446*/ 	.byte	0x3f
	.zero		1


	//   ....[56]....
        /*0448*/ 	.word	0x00009ae0
        /*044c*/ 	.word	0x00000007
        /*0450*/ 	.word	0x00000000
        /*0454*/ 	.short	0x010a
        /*0456*/ 	.byte	0x3f
	.zero		1


	//   ....[57]....
        /*0458*/ 	.word	0x00009b70
        /*045c*/ 	.word	0x00000006
        /*0460*/ 	.word	0x00000000
        /*0464*/ 	.short	0x010a
        /*0466*/ 	.byte	0x3f
	.zero		1


	//   ....[58]....
        /*0468*/ 	.word	0x00009c00
        /*046c*/ 	.word	0x00000007
        /*0470*/ 	.word	0x00000000
        /*0474*/ 	.short	0x010a
        /*0476*/ 	.byte	0x3f
	.zero		1


	//   ....[59]....
        /*0478*/ 	.word	0x00009c90
        /*047c*/ 	.word	0x00000005
        /*0480*/ 	.word	0x00000000
        /*0484*/ 	.short	0x010a
        /*0486*/ 	.byte	0x3f
	.zero		1


	//   ....[60]....
        /*0488*/ 	.word	0x00009d00
        /*048c*/ 	.word	0x00000003
        /*0490*/ 	.word	0xfffffff8
        /*0494*/ 	.short	0x010a
        /*0496*/ 	.byte	0x3f
	.zero		1


	//   ....[61]....
        /*0498*/ 	.word	0x00009d50
        /*049c*/ 	.word	0x00000003
        /*04a0*/ 	.word	0x00000000
        /*04a4*/ 	.short	0x010a
        /*04a6*/ 	.byte	0x3f
	.zero		1


	//   ....[62]....
        /*04a8*/ 	.word	0x00009db0
        /*04ac*/ 	.word	0x00000005
        /*04b0*/ 	.word	0x00000000
        /*04b4*/ 	.short	0x010a
        /*04b6*/ 	.byte	0x3f
	.zero		1


	//   ....[63]....
        /*04b8*/ 	.word	0x00009e10
        /*04bc*/ 	.word	0x00000003
        /*04c0*/ 	.word	0x00000008
        /*04c4*/ 	.short	0x010a
        /*04c6*/ 	.byte	0x3f
	.zero		1


	//   ....[64]....
        /*04c8*/ 	.word	0x00009ee0
        /*04cc*/ 	.word	0x0000000c
        /*04d0*/ 	.word	0x00000070
        /*04d4*/ 	.short	0x010a
        /*04d6*/ 	.byte	0x3f
	.zero		1


	//   ....[65]....
        /*04d8*/ 	.word	0x00009fb0
        /*04dc*/ 	.word	0x00000007
        /*04e0*/ 	.word	0x00000000
        /*04e4*/ 	.short	0x010a
        /*04e6*/ 	.byte	0x3f
	.zero		1


	//   ....[66]....
        /*04e8*/ 	.word	0x0000a000
        /*04ec*/ 	.word	0x00000006
        /*04f0*/ 	.word	0x00000000
        /*04f4*/ 	.short	0x010a
        /*04f6*/ 	.byte	0x3f
	.zero		1


	//   ....[67]....
        /*04f8*/ 	.word	0x0000a050
        /*04fc*/ 	.word	0x00000007
        /*0500*/ 	.word	0x00000000
        /*0504*/ 	.short	0x010a
        /*0506*/ 	.byte	0x3f
	.zero		1


	//   ....[68]....
        /*0508*/ 	.word	0x0000a0a0
        /*050c*/ 	.word	0x00000006
        /*0510*/ 	.word	0x00000000
        /*0514*/ 	.short	0x010a
        /*0516*/ 	.byte	0x3f
	.zero		1


	//   ....[69]....
        /*0518*/ 	.word	0x0000a0f0
        /*051c*/ 	.word	0x00000007
        /*0520*/ 	.word	0x00000000
        /*0524*/ 	.short	0x010a
        /*0526*/ 	.byte	0x3f
	.zero		1


	//   ....[70]....
        /*0528*/ 	.word	0x0000a140
        /*052c*/ 	.word	0x00000006
        /*0530*/ 	.word	0x00000000
        /*0534*/ 	.short	0x010a
        /*0536*/ 	.byte	0x3f
	.zero		1


	//   ....[71]....
        /*0538*/ 	.word	0x0000a190
        /*053c*/ 	.word	0x00000007
        /*0540*/ 	.word	0x00000000
        /*0544*/ 	.short	0x010a
        /*0546*/ 	.byte	0x3f
	.zero		1


	//   ....[72]....
        /*0548*/ 	.word	0x0000a1e0
        /*054c*/ 	.word	0x00000006
        /*0550*/ 	.word	0x00000000
        /*0554*/ 	.short	0x010a
        /*0556*/ 	.byte	0x3f
	.zero		1


	//   ....[73]....
        /*0558*/ 	.word	0x0000a230
        /*055c*/ 	.word	0x00000007
        /*0560*/ 	.word	0x00000000
        /*0564*/ 	.short	0x010a
        /*0566*/ 	.byte	0x3f
	.zero		1


	//   ....[74]....
        /*0568*/ 	.word	0x0000a280
        /*056c*/ 	.word	0x00000006
        /*0570*/ 	.word	0x00000000
        /*0574*/ 	.short	0x010a
        /*0576*/ 	.byte	0x3f
	.zero		1


	//   ....[75]....
        /*0578*/ 	.word	0x0000a2d0
        /*057c*/ 	.word	0x00000007
        /*0580*/ 	.word	0x00000000
        /*0584*/ 	.short	0x010a
        /*0586*/ 	.byte	0x3f
	.zero		1


	//   ....[76]....
        /*0588*/ 	.word	0x0000a320
        /*058c*/ 	.word	0x00000006
        /*0590*/ 	.word	0x00000000
        /*0594*/ 	.short	0x010a
        /*0596*/ 	.byte	0x3f
	.zero		1


	//   ....[77]....
        /*0598*/ 	.word	0x0000a370
        /*059c*/ 	.word	0x00000007
        /*05a0*/ 	.word	0x00000000
        /*05a4*/ 	.short	0x010a
        /*05a6*/ 	.byte	0x3f
	.zero		1


	//----- nvinfo : EIATTR_NUM_MBARRIERS
	.align		4
.L_37:
        /*05a8*/ 	.byte	0x03, 0x38
        /*05aa*/ 	.short	0x0022


	//----- nvinfo : EIATTR_EXIT_INSTR_OFFSETS
	.align		4
        /*05ac*/ 	.byte	0x04, 0x1c
        /*05ae*/ 	.short	(.L_39 - .L_38)


	//   ....[0]....
.L_38:
        /*05b0*/ 	.word	0x00001560


	//   ....[1]....
        /*05b4*/ 	.word	0x000015c0


	//   ....[2]....
        /*05b8*/ 	.word	0x00008730


	//   ....[3]....
        /*05bc*/ 	.word	0x00008760


	//   ....[4]....
        /*05c0*/ 	.word	0x00009ce0


	//----- nvinfo : EIATTR_MAX_THREADS
	.align		4
.L_39:
        /*05c4*/ 	.byte	0x04, 0x05
        /*05c6*/ 	.short	(.L_41 - .L_40)
.L_40:
        /*05c8*/ 	.word	0x00000180
        /*05cc*/ 	.word	0x00000001
        /*05d0*/ 	.word	0x00000001


	//----- nvinfo : EIATTR_CRS_STACK_SIZE
	.align		4
.L_41:
        /*05d4*/ 	.byte	0x04, 0x1e
        /*05d6*/ 	.short	(.L_43 - .L_42)
.L_42:
        /*05d8*/ 	.word	0x00000000


	//----- nvinfo : EIATTR_CBANK_PARAM_SIZE
	.align		4
.L_43:
        /*05dc*/ 	.byte	0x03, 0x19
        /*05de*/ 	.short	0x0470


	//----- nvinfo : EIATTR_PARAM_CBANK
	.align		4
        /*05e0*/ 	.byte	0x04, 0x0a
        /*05e2*/ 	.short	(.L_45 - .L_44)
	.align		4
.L_44:
        /*05e4*/ 	.word	index@(.nv.constant0._ZN7cutlass13device_kernelINS_4gemm6kernel13GemmUniversalIN4cute5tupleIJiiiiEEENS1_10collective13CollectiveMmaINS1_34MainloopSm90TmaGmmaWarpSpecializedILi14ENS5_IJNS4_1CILi2EEENSA_ILi1EEESC_EEENS1_32KernelTmaWarpSpecializedPingpongEEENS5_IJNSA_ILi64EEENSA_ILi192EEENSA_ILi32EEEEEENS_10bfloat16_tENS5_IJlSC_lEEESK_SL_NS4_8TiledMMAINS4_8MMA_AtomIJNS4_4SM904GMMA28MMA_64x192x16_F32BF16BF16_SSILNSP_5MajorE0ELSR_0ELNSP_7ScaleInE1ELSS_1EEEEEENS4_6LayoutINS5_IJSC_SC_SC_EEENS5_IJNSA_ILi0EEESX_SX_EEEEENS5_IJNS4_10UnderscoreES10_S10_EEEEENS4_13SM90_TMA_LOADENS4_14ComposedLayoutINS4_7SwizzleILi2ELi4ELi3EEENS4_18smem_ptr_flag_bitsILi16EEENSV_INS5_IJNSA_ILi8EEESI_EEENS5_IJSI_SC_EEEEEEEvNS4_8identityENS4_23SM90_TMA_LOAD_MULTICASTES1D_vS1E_EENS_8epilogue10collective6detail29Sm90TmaWarpSpecializedAdapterINS1I_15DefaultEpilogueISK_SL_SL_NS1H_6thread17LinearCombinationISK_Li1EffLNS1M_9ScaleType4KindE0ELNS_15FloatRoundStyleE2ESK_EENS1_15EpilogueDefaultEEEEEvvEEEEvNT_6ParamsE)
        /*05e8*/ 	.short	0x0210
        /*05ea*/ 	.short	0x0470


	//----- nvinfo : EIATTR_SW_WAR
	.align		4
.L_45:
        /*05ec*/ 	.byte	0x04, 0x36
        /*05ee*/ 	.short	(.L_47 - .L_46)
.L_46:
        /*05f0*/ 	.word	0x00000008
.L_47:


//--------------------- .nv.callgraph             --------------------------
	.section	.nv.callgraph,"",@"SHT_CUDA_CALLGRAPH"
	.align	4
	.sectionentsize	8
	.align		4
        /*0000*/ 	.word	0x00000000
	.align		4
        /*0004*/ 	.word	0xffffffff
	.align		4
        /*0008*/ 	.word	index@(_ZN7cutlass13device_kernelINS_4gemm6kernel13GemmUniversalIN4cute5tupleIJiiiiEEENS1_10collective13CollectiveMmaINS1_34MainloopSm90TmaGmmaWarpSpecializedILi14ENS5_IJNS4_1CILi2EEENSA_ILi1EEESC_EEENS1_32KernelTmaWarpSpecializedPingpongEEENS5_IJNSA_ILi64EEENSA_ILi192EEENSA_ILi32EEEEEENS_10bfloat16_tENS5_IJlSC_lEEESK_SL_NS4_8TiledMMAINS4_8MMA_AtomIJNS4_4SM904GMMA28MMA_64x192x16_F32BF16BF16_SSILNSP_5MajorE0ELSR_0ELNSP_7ScaleInE1ELSS_1EEEEEENS4_6LayoutINS5_IJSC_SC_SC_EEENS5_IJNSA_ILi0EEESX_SX_EEEEENS5_IJNS4_10UnderscoreES10_S10_EEEEENS4_13SM90_TMA_LOADENS4_14ComposedLayoutINS4_7SwizzleILi2ELi4ELi3EEENS4_18smem_ptr_flag_bitsILi16EEENSV_INS5_IJNSA_ILi8EEESI_EEENS5_IJSI_SC_EEEEEEEvNS4_8identityENS4_23SM90_TMA_LOAD_MULTICASTES1D_vS1E_EENS_8epilogue10collective6detail29Sm90TmaWarpSpecializedAdapterINS1I_15DefaultEpilogueISK_SL_SL_NS1H_6thread17LinearCombinationISK_Li1EffLNS1M_9ScaleType4KindE0ELNS_15FloatRoundStyleE2ESK_EENS1_15EpilogueDefaultEEEEEvvEEEEvNT_6ParamsE)
	.align		4
        /*000c*/ 	.word	index@(__assertfail)
	.align		4
        /*0010*/ 	.word	0x00000000
	.align		4
        /*0014*/ 	.word	0xfffffffe
	.align		4
        /*0018*/ 	.word	0x00000000
	.align		4
        /*001c*/ 	.word	0xfffffffd
	.align		4
        /*0020*/ 	.word	0x00000000
	.align		4
        /*0024*/ 	.word	0xfffffffc


//--------------------- .nv.constant4             --------------------------
	.section	.nv.constant4,"a",@progbits
	.align	8
	.align		8
.nv.constant4:
        /*0000*/ 	.dword	__assertfail
	.align		8
        /*0008*/ 	.dword	__unnamed_1
	.align		8
        /*0010*/ 	.dword	_ZN40_INTERNAL_cfc36220_4_k_cu_1d1eb96c_120654cuda3std3__45__cpo5beginE
	.align		8
        /*0018*/ 	.dword	_ZN40_INTERNAL_cfc36220_4_k_cu_1d1eb96c_120654cuda3std3__45__cpo3endE
	.align		8
        /*0020*/ 	.dword	_ZN40_INTERNAL_cfc36220_4_k_cu_1d1eb96c_120654cuda3std3__45__cpo6cbeginE
	.align		8
        /*0028*/ 	.dword	_ZN40_INTERNAL_cfc36220_4_k_cu_1d1eb96c_120654cuda3std3__45__cpo4cendE
	.align		8
        /*0030*/ 	.dword	_ZN40_INTERNAL_cfc36220_4_k_cu_1d1eb96c_120654cuda3std3__442_GLOBAL__N__cfc36220_4_k_cu_1d1eb96c_120656ignoreE
	.align		8
        /*0038*/ 	.dword	_ZN40_INTERNAL_cfc36220_4_k_cu_1d1eb96c_120654cuda3std3__419piecewise_constructE
	.align		8
        /*0040*/ 	.dword	_ZN40_INTERNAL_cfc36220_4_k_cu_1d1eb96c_120654cuda3std3__48in_placeE
	.align		8
        /*0048*/ 	.dword	_ZN40_INTERNAL_cfc36220_4_k_cu_1d1eb96c_120654cuda3std6ranges3__45__cpo4swapE
	.align		8
        /*0050*/ 	.dword	_ZN40_INTERNAL_cfc36220_4_k_cu_1d1eb96c_120654cuda3std6ranges3__45__cpo9iter_moveE
	.align		8
        /*0058*/ 	.dword	_ZN40_INTERNAL_cfc36220_4_k_cu_1d1eb96c_120654cute7productE
	.align		8
        /*0060*/ 	.dword	_ZN40_INTERNAL_cfc36220_4_k_cu_1d1eb96c_120654cute1_E
	.align		8
        /*0068*/ 	.dword	$str$22
	.align		8
        /*0070*/ 	.dword	$str$23


//--------------------- .text._ZN7cutlass13device_kernelINS_4gemm6kernel13GemmUniversalIN4cute5tupleIJiiiiEEENS1_10collective13CollectiveMmaINS1_34MainloopSm90TmaGmmaWarpSpecializedILi14ENS5_IJNS4_1CILi2EEENSA_ILi1EEESC_EEENS1_32KernelTmaWarpSpecializedPingpongEEENS5_IJNSA_ILi64EEENSA_ILi192EEENSA_ILi32EEEEEENS_10bfloat16_tENS5_IJlSC_lEEESK_SL_NS4_8TiledMMAINS4_8MMA_AtomIJNS4_4SM904GMMA28MMA_64x192x16_F32BF16BF16_SSILNSP_5MajorE0ELSR_0ELNSP_7ScaleInE1ELSS_1EEEEEENS4_6LayoutINS5_IJSC_SC_SC_EEENS5_IJNSA_ILi0EEESX_SX_EEEEENS5_IJNS4_10UnderscoreES10_S10_EEEEENS4_13SM90_TMA_LOADENS4_14ComposedLayoutINS4_7SwizzleILi2ELi4ELi3EEENS4_18smem_ptr_flag_bitsILi16EEENSV_INS5_IJNSA_ILi8EEESI_EEENS5_IJSI_SC_EEEEEEEvNS4_8identityENS4_23SM90_TMA_LOAD_MULTICASTES1D_vS1E_EENS_8epilogue10collective6detail29Sm90TmaWarpSpecializedAdapterINS1I_15DefaultEpilogueISK_SL_SL_NS1H_6thread17LinearCombinationISK_Li1EffLNS1M_9ScaleType4KindE0ELNS_15FloatRoundStyleE2ESK_EENS1_15EpilogueDefaultEEEEEvvEEEEvNT_6ParamsE --------------------------
	.section	.text._ZN7cutlass13device_kernelINS_4gemm6kernel13GemmUniversalIN4cute5tupleIJiiiiEEENS1_10collective13CollectiveMmaINS1_34MainloopSm90TmaGmmaWarpSpecializedILi14ENS5_IJNS4_1CILi2EEENSA_ILi1EEESC_EEENS1_32KernelTmaWarpSpecializedPingpongEEENS5_IJNSA_ILi64EEENSA_ILi192EEENSA_ILi32EEEEEENS_10bfloat16_tENS5_IJlSC_lEEESK_SL_NS4_8TiledMMAINS4_8MMA_AtomIJNS4_4SM904GMMA28MMA_64x192x16_F32BF16BF16_SSILNSP_5MajorE0ELSR_0ELNSP_7ScaleInE1ELSS_1EEEEEENS4_6LayoutINS5_IJSC_SC_SC_EEENS5_IJNSA_ILi0EEESX_SX_EEEEENS5_IJNS4_10UnderscoreES10_S10_EEEEENS4_13SM90_TMA_LOADENS4_14ComposedLayoutINS4_7SwizzleILi2ELi4ELi3EEENS4_18smem_ptr_flag_bitsILi16EEENSV_INS5_IJNSA_ILi8EEESI_EEENS5_IJSI_SC_EEEEEEEvNS4_8identityENS4_23SM90_TMA_LOAD_MULTICASTES1D_vS1E_EENS_8epilogue10collective6detail29Sm90TmaWarpSpecializedAdapterINS1I_15DefaultEpilogueISK_SL_SL_NS1H_6thread17LinearCombinationISK_Li1EffLNS1M_9ScaleType4KindE0ELNS_15FloatRoundStyleE2ESK_EENS1_15EpilogueDefaultEEEEEvvEEEEvNT_6ParamsE,"ax",@progbits
	.align	128
.text._ZN7cutlass13device_kernelINS_4gemm6kernel13GemmUniversalIN4cute5tupleIJiiiiEEENS1_10collective13CollectiveMmaINS1_34MainloopSm90TmaGmmaWarpSpecializedILi14ENS5_IJNS4_1CILi2EEENSA_ILi1EEESC_EEENS1_32KernelTmaWarpSpecializedPingpongEEENS5_IJNSA_ILi64EEENSA_ILi192EEENSA_ILi32EEEEEENS_10bfloat16_tENS5_IJlSC_lEEESK_SL_NS4_8TiledMMAINS4_8MMA_AtomIJNS4_4SM904GMMA28MMA_64x192x16_F32BF16BF16_SSILNSP_5MajorE0ELSR_0ELNSP_7ScaleInE1ELSS_1EEEEEENS4_6LayoutINS5_IJSC_SC_SC_EEENS5_IJNSA_ILi0EEESX_SX_EEEEENS5_IJNS4_10UnderscoreES10_S10_EEEEENS4_13SM90_TMA_LOADENS4_14ComposedLayoutINS4_7SwizzleILi2ELi4ELi3EEENS4_18smem_ptr_flag_bitsILi16EEENSV_INS5_IJNSA_ILi8EEESI_EEENS5_IJSI_SC_EEEEEEEvNS4_8identityENS4_23SM90_TMA_LOAD_MULTICASTES1D_vS1E_EENS_8epilogue10collective6detail29Sm90TmaWarpSpecializedAdapterINS1I_15DefaultEpilogueISK_SL_SL_NS1H_6thread17LinearCombinationISK_Li1EffLNS1M_9ScaleType4KindE0ELNS_15FloatRoundStyleE2ESK_EENS1_15EpilogueDefaultEEEEEvvEEEEvNT_6ParamsE:
        .type           _ZN7cutlass13device_kernelINS_4gemm6kernel13GemmUniversalIN4cute5tupleIJiiiiEEENS1_10collective13CollectiveMmaINS1_34MainloopSm90TmaGmmaWarpSpecializedILi14ENS5_IJNS4_1CILi2EEENSA_ILi1EEESC_EEENS1_32KernelTmaWarpSpecializedPingpongEEENS5_IJNSA_ILi64EEENSA_ILi192EEENSA_ILi32EEEEEENS_10bfloat16_tENS5_IJlSC_lEEESK_SL_NS4_8TiledMMAINS4_8MMA_AtomIJNS4_4SM904GMMA28MMA_64x192x16_F32BF16BF16_SSILNSP_5MajorE0ELSR_0ELNSP_7ScaleInE1ELSS_1EEEEEENS4_6LayoutINS5_IJSC_SC_SC_EEENS5_IJNSA_ILi0EEESX_SX_EEEEENS5_IJNS4_10UnderscoreES10_S10_EEEEENS4_13SM90_TMA_LOADENS4_14ComposedLayoutINS4_7SwizzleILi2ELi4ELi3EEENS4_18smem_ptr_flag_bitsILi16EEENSV_INS5_IJNSA_ILi8EEESI_EEENS5_IJSI_SC_EEEEEEEvNS4_8identityENS4_23SM90_TMA_LOAD_MULTICASTES1D_vS1E_EENS_8epilogue10collective6detail29Sm90TmaWarpSpecializedAdapterINS1I_15DefaultEpilogueISK_SL_SL_NS1H_6thread17LinearCombinationISK_Li1EffLNS1M_9ScaleType4KindE0ELNS_15FloatRoundStyleE2ESK_EENS1_15EpilogueDefaultEEEEEvvEEEEvNT_6ParamsE,@function
        .size           _ZN7cutlass13device_kernelINS_4gemm6kernel13GemmUniversalIN4cute5tupleIJiiiiEEENS1_10collective13CollectiveMmaINS1_34MainloopSm90TmaGmmaWarpSpecializedILi14ENS5_IJNS4_1CILi2EEENSA_ILi1EEESC_EEENS1_32KernelTmaWarpSpecializedPingpongEEENS5_IJNSA_ILi64EEENSA_ILi192EEENSA_ILi32EEEEEENS_10bfloat16_tENS5_IJlSC_lEEESK_SL_NS4_8TiledMMAINS4_8MMA_AtomIJNS4_4SM904GMMA28MMA_64x192x16_F32BF16BF16_SSILNSP_5MajorE0ELSR_0ELNSP_7ScaleInE1ELSS_1EEEEEENS4_6LayoutINS5_IJSC_SC_SC_EEENS5_IJNSA_ILi0EEESX_SX_EEEEENS5_IJNS4_10UnderscoreES10_S10_EEEEENS4_13SM90_TMA_LOADENS4_14ComposedLayoutINS4_7SwizzleILi2ELi4ELi3EEENS4_18smem_ptr_flag_bitsILi16EEENSV_INS5_IJNSA_ILi8EEESI_EEENS5_IJSI_SC_EEEEEEEvNS4_8identityENS4_23SM90_TMA_LOAD_MULTICASTES1D_vS1E_EENS_8epilogue10collective6detail29Sm90TmaWarpSpecializedAdapterINS1I_15DefaultEpilogueISK_SL_SL_NS1H_6thread17LinearCombinationISK_Li1EffLNS1M_9ScaleType4KindE0ELNS_15FloatRoundStyleE2ESK_EENS1_15EpilogueDefaultEEEEEvvEEEEvNT_6ParamsE,(.L_x_288 - _ZN7cutlass13device_kernelINS_4gemm6kernel13GemmUniversalIN4cute5tupleIJiiiiEEENS1_10collective13CollectiveMmaINS1_34MainloopSm90TmaGmmaWarpSpecializedILi14ENS5_IJNS4_1CILi2EEENSA_ILi1EEESC_EEENS1_32KernelTmaWarpSpecializedPingpongEEENS5_IJNSA_ILi64EEENSA_ILi192EEENSA_ILi32EEEEEENS_10bfloat16_tENS5_IJlSC_lEEESK_SL_NS4_8TiledMMAINS4_8MMA_AtomIJNS4_4SM904GMMA28MMA_64x192x16_F32BF16BF16_SSILNSP_5MajorE0ELSR_0ELNSP_7ScaleInE1ELSS_1EEEEEENS4_6LayoutINS5_IJSC_SC_SC_EEENS5_IJNSA_ILi0EEESX_SX_EEEEENS5_IJNS4_10UnderscoreES10_S10_EEEEENS4_13SM90_TMA_LOADENS4_14ComposedLayoutINS4_7SwizzleILi2ELi4ELi3EEENS4_18smem_ptr_flag_bitsILi16EEENSV_INS5_IJNSA_ILi8EEESI_EEENS5_IJSI_SC_EEEEEEEvNS4_8identityENS4_23SM90_TMA_LOAD_MULTICASTES1D_vS1E_EENS_8epilogue10collective6detail29Sm90TmaWarpSpecializedAdapterINS1I_15DefaultEpilogueISK_SL_SL_NS1H_6thread17LinearCombinationISK_Li1EffLNS1M_9ScaleType4KindE0ELNS_15FloatRoundStyleE2ESK_EENS1_15EpilogueDefaultEEEEEvvEEEEvNT_6ParamsE)
        .other          _ZN7cutlass13device_kernelINS_4gemm6kernel13GemmUniversalIN4cute5tupleIJiiiiEEENS1_10collective13CollectiveMmaINS1_34MainloopSm90TmaGmmaWarpSpecializedILi14ENS5_IJNS4_1CILi2EEENSA_ILi1EEESC_EEENS1_32KernelTmaWarpSpecializedPingpongEEENS5_IJNSA_ILi64EEENSA_ILi192EEENSA_ILi32EEEEEENS_10bfloat16_tENS5_IJlSC_lEEESK_SL_NS4_8TiledMMAINS4_8MMA_AtomIJNS4_4SM904GMMA28MMA_64x192x16_F32BF16BF16_SSILNSP_5MajorE0ELSR_0ELNSP_7ScaleInE1ELSS_1EEEEEENS4_6LayoutINS5_IJSC_SC_SC_EEENS5_IJNSA_ILi0EEESX_SX_EEEEENS5_IJNS4_10UnderscoreES10_S10_EEEEENS4_13SM90_TMA_LOADENS4_14ComposedLayoutINS4_7SwizzleILi2ELi4ELi3EEENS4_18smem_ptr_flag_bitsILi16EEENSV_INS5_IJNSA_ILi8EEESI_EEENS5_IJSI_SC_EEEEEEEvNS4_8identityENS4_23SM90_TMA_LOAD_MULTICASTES1D_vS1E_EENS_8epilogue10collective6detail29Sm90TmaWarpSpecializedAdapterINS1I_15DefaultEpilogueISK_SL_SL_NS1H_6thread17LinearCombinationISK_Li1EffLNS1M_9ScaleType4KindE0ELNS_15FloatRoundStyleE2ESK_EENS1_15EpilogueDefaultEEEEEvvEEEEvNT_6ParamsE,@"STO_CUDA_ENTRY STV_DEFAULT"
_ZN7cutlass13device_kernelINS_4gemm6kernel13GemmUniversalIN4cute5tupleIJiiiiEEENS1_10collective13CollectiveMmaINS1_34MainloopSm90TmaGmmaWarpSpecializedILi14ENS5_IJNS4_1CILi2EEENSA_ILi1EEESC_EEENS1_32KernelTmaWarpSpecializedPingpongEEENS5_IJNSA_ILi64EEENSA_ILi192EEENSA_ILi32EEEEEENS_10bfloat16_tENS5_IJlSC_lEEESK_SL_NS4_8TiledMMAINS4_8MMA_AtomIJNS4_4SM904GMMA28MMA_64x192x16_F32BF16BF16_SSILNSP_5MajorE0ELSR_0ELNSP_7ScaleInE1ELSS_1EEEEEENS4_6LayoutINS5_IJSC_SC_SC_EEENS5_IJNSA_ILi0EEESX_SX_EEEEENS5_IJNS4_10UnderscoreES10_S10_EEEEENS4_13SM90_TMA_LOADENS4_14ComposedLayoutINS4_7SwizzleILi2ELi4ELi3EEENS4_18smem_ptr_flag_bitsILi16EEENSV_INS5_IJNSA_ILi8EEESI_EEENS5_IJSI_SC_EEEEEEEvNS4_8identityENS4_23SM90_TMA_LOAD_MULTICASTES1D_vS1E_EENS_8epilogue10collective6detail29Sm90TmaWarpSpecializedAdapterINS1I_15DefaultEpilogueISK_SL_SL_NS1H_6thread17LinearCombinationISK_Li1EffLNS1M_9ScaleType4KindE0ELNS_15FloatRoundStyleE2ESK_EENS1_15EpilogueDefaultEEEEEvvEEEEvNT_6ParamsE:
[----:B------:R-:W0:Y:S02]  /*0000*/  LDC R1, c[0x0][0x28] ;  /* 0x00000a00ff017b82 */ /* 0x000e240000000800 */
[----:B0-----:R-:W-:Y:S01]  /*0010*/  VIADD R1, R1, 0xfffffff8 ;  /* 0xfffffff801017836 */ /* 0x001fe20000000000 */
[----:B------:R-:W0:Y:S01]  /*0020*/  S2R R5, SR_TID.X ;  /* 0x0000000000057919 */ /* 0x000e220000002100 */
[----:B------:R-:W-:Y:S01]  /*0030*/  ELECT P0, URZ, PT ;  /* 0x00000000003f782f */ /* 0x000fe20003800000 */
[----:B------:R-:W-:Y:S01]  /*0040*/  BSSY B0, `(.L_x_0) ;  /* 0x000000f000007945 */ /* 0x000fe20003800000 */
[--C-:B0-----:R-:W-:Y:S02]  /*0050*/  SHF.R.U32.HI R0, RZ, 0x5, R5.reuse ;  /* 0x00000005ff007819 */ /* 0x101fe40000011605 */
[----:B------:R-:W-:-:S03]  /*0060*/  SHF.R.U32.HI R7, RZ, 0x7, R5 ;  /* 0x00000007ff077819 */ /* 0x000fc60000011605 */
[----:B------:R-:W0:Y:S04]  /*0070*/  SHFL.IDX PT, R2, R0, RZ, 0x1f ;  /* 0x00001fff00027589 */ /* 0x000e2800000e0000 */
[----:B------:R1:W2:Y:S01]  /*0080*/  SHFL.IDX PT, R10, R7, RZ, 0x1f ;  /* 0x00001fff070a7589 */ /* 0x0002a200000e0000 */
[----:B0-----:R-:W-:-:S13]  /*0090*/  ISETP.NE.OR P0, PT, R2, RZ, !P0 ;  /* 0x000000ff0200720c */ /* 0x001fda0004705670 */
[----:B-12---:R-:W-:Y:S05]  /*00a0*/  @P0 BRA `(.L_x_1) ;  /* 0x0000000000200947 */ /* 0x006fea0003800000 */
[----:B------:R-:W-:Y:S02]  /*00b0*/  ULDC.64 UR4, c[0x0][0x198] ;  /* 0x0000660000047ab9 */ /* 0x000fe40000000a00 */
[----:B------:R-:W-:Y:S02]  /*00c0*/  UIADD3 UR6, UP0, UR4, 0xf0, URZ ;  /* 0x000000f004067890 */ /* 0x000fe4000ff1e03f */
[----:B------:R-:W-:Y:S02]  /*00d0*/  UIADD3 UR4, UP1, UR4, 0x1f0, URZ ;  /* 0x000001f004047890 */ /* 0x000fe4000ff3e03f */
[----:B------:R-:W-:Y:S02]  /*00e0*/  UIADD3.X UR7, URZ, UR5, URZ, UP0, !UPT ;  /* 0x000000053f077290 */ /* 0x000fe400087fe43f */
[----:B------:R-:W-:-:S07]  /*00f0*/  UIADD3.X UR5, URZ, UR5, URZ, UP1, !UPT ;  /* 0x000000053f057290 */ /* 0x000fce0008ffe43f */
[----:B------:R0:W-:Y:S02]  /*0100*/  UTMACCTL.PF [UR6] ;  /* 0x00000000060079b9 */ /* 0x0001e40008040000 */
[----:B------:R0:W-:Y:S02]  /*0110*/  UTMACCTL.PF [UR4] ;  /* 0x00000000040079b9 */ /* 0x0001e40008040000 */
[----:B0-----:R-:W-:Y:S01]  /*0120*/  NOP ;  /* 0x0000000000007918 */ /* 0x001fe20000000000 */
.L_x_1:
[----:B------:R-:W-:Y:S05]  /*0130*/  BSYNC B0 ;  /* 0x0000000000007941 */ /* 0x000fea0003800000 */
.L_x_0:
[----:B------:R-:W0:Y:S02]  /*0140*/  SHFL.IDX PT, R8, R0, RZ, 0x1f ;  /* 0x00001fff00087589 */ /* 0x000e2400000e0000 */
[----:B0-----:R-:W-:-:S13]  /*0150*/  ISETP.NE.AND P0, PT, R8, RZ, PT ;  /* 0x000000ff0800720c */ /* 0x001fda0003f05270 */
[----:B------:R-:W-:Y:S05]  /*0160*/  @P0 BRA `(.L_x_2) ;  /* 0x0000000000b40947 */ /* 0x000fea0003800000 */
[----:B------:R-:W-:Y:S01]  /*0170*/  ELECT P0, URZ, PT ;  /* 0x00000000003f782f */ /* 0x000fe20003800000 */
[----:B------:R-:W-:-:S12]  /*0180*/  BSSY B0, `(.L_x_2) ;  /* 0x000002b000007945 */ /* 0x000fd80003800000 */
[----:B------:R-:W-:Y:S05]  /*0190*/  @!P0 BRA `(.L_x_3) ;  /* 0x0000000000a48947 */ /* 0x000fea0003800000 */
[----:B------:R-:W0:Y:S01]  /*01a0*/  S2UR UR8, SR_CgaCtaId ;  /* 0x00000000000879c3 */ /* 0x000e220000008800 */
[----:B------:R-:W-:Y:S01]  /*01b0*/  UMOV UR4, 0x400 ;  /* 0x0000040000047882 */ /* 0x000fe20000000000 */
[----:B------:R-:W-:Y:S01]  /*01c0*/  UMOV UR5, 0x1 ;  /* 0x0000000100057882 */ /* 0x000fe20000000000 */
[----:B------:R-:W-:Y:S02]  /*01d0*/  UMOV UR6, 0x2 ;  /* 0x0000000200067882 */ /* 0x000fe40000000000 */
[----:B------:R-:W-:-:S04]  /*01e0*/  UIADD3 UR6, -UR6, 0x100000, URZ ;  /* 0x0010000006067890 */ /* 0x000fc8000fffe13f */
[----:B------:R-:W-:Y:S02]  /*01f0*/  USHF.L.U32 UR7, UR6, 0xb, URZ ;  /* 0x0000000b06077899 */ /* 0x000fe4000800063f */
[----:B------:R-:W-:Y:S02]  /*0200*/  USHF.L.U32 UR6, UR6, 0x1, URZ ;  /* 0x0000000106067899 */ /* 0x000fe4000800063f */
[----:B0-----:R-:W-:Y:S02]  /*0210*/  ULEA UR8, UR8, UR4, 0x18 ;  /* 0x0000000408087291 */ /* 0x001fe4000f8ec03f */
[----:B------:R-:W-:-:S04]  /*0220*/  UIADD3 UR4, -UR5, 0x100000, URZ ;  /* 0x0010000005047890 */ /* 0x000fc8000fffe13f */
[----:B------:R-:W-:Y:S02]  /*0230*/  USHF.L.U32 UR5, UR4, 0xb, URZ ;  /* 0x0000000b04057899 */ /* 0x000fe4000800063f */
[----:B------:R-:W-:Y:S01]  /*0240*/  USHF.L.U32 UR4, UR4, 0x1, URZ ;  /* 0x0000000104047899 */ /* 0x000fe2000800063f */
[----:B------:R-:W0:Y:S11]  /*0250*/  FENCE.VIEW.ASYNC.S ;  /* 0x00000000000073c6 */ /* 0x000e360000000000 */
[----:B0-----:R0:W1:Y:S01]  /*0260*/  SYNCS.EXCH.64 URZ, [UR8], UR4 ;  /* 0x00000004083f75b2 */ /* 0x0010620008000100 */
[----:B------:R0:W2:Y:S01]  /*0270*/  SYNCS.EXCH.64 URZ, [UR8+0x70], UR6 ;  /* 0x00007006083f75b2 */ /* 0x0000a20008000100 */
[----:B------:R0:W3:Y:S01]  /*0280*/  SYNCS.EXCH.64 URZ, [UR8+0x8], UR4 ;  /* 0x00000804083f75b2 */ /* 0x0000e20008000100 */
[----:B------:R0:W4:Y:S01]  /*0290*/  SYNCS.EXCH.64 URZ, [UR8+0x78], UR6 ;  /* 0x00007806083f75b2 */ /* 0x0001220008000100 */
[----:B------:R0:W0:Y:S01]  /*02a0*/  SYNCS.EXCH.64 URZ, [UR8+0x10], UR4 ;  /* 0x00001004083f75b2 */ /* 0x0000220008000100 */
        /* <DEDUP_REMOVED lines=23> */
[----:B-1234-:R-:W-:Y:S01]  /*0420*/  NOP ;  /* 0x0000000000007918 */ /* 0x01efe20000000000 */
.L_x_3:
[----:B0-----:R-:W-:Y:S05]  /*0430*/  BSYNC B0 ;  /* 0x0000000000007941 */ /* 0x001fea0003800000 */
.L_x_2:
[----:B------:R-:W0:Y:S01]  /*0440*/  SHFL.IDX PT, R9, R0, RZ, 0x1f ;  /* 0x00001fff00097589 */ /* 0x000e2200000e0000 */
[----:B------:R-:W-:Y:S01]  /*0450*/  SHF.R.S32.HI R4, RZ, 0x1f, R5 ;  /* 0x0000001fff047819 */ /* 0x000fe20000011405 */
[----:B------:R-:W1:Y:S01]  /*0460*/  S2UR UR12, SR_CTAID.X ;  /* 0x00000000000c79c3 */ /* 0x000e620000002500 */
[----:B------:R-:W-:Y:S01]  /*0470*/  ELECT P0, URZ, PT ;  /* 0x00000000003f782f */ /* 0x000fe20003800000 */
[----:B------:R2:W3:Y:S01]  /*0480*/  SHFL.IDX PT, R11, R0, RZ, 0x1f ;  /* 0x00001fff000b7589 */ /* 0x0004e200000e0000 */
[----:B------:R-:W-:Y:S02]  /*0490*/  LEA.HI R4, R4, R5, RZ, 0x7 ;  /* 0x0000000504047211 */ /* 0x000fe400078f38ff */
[----:B------:R-:W-:Y:S02]  /*04a0*/  ELECT P1, URZ, PT ;  /* 0x00000000003f782f */ /* 0x000fe40003820000 */
[----:B------:R-:W-:Y:S01]  /*04b0*/  SHF.R.S32.HI R13, RZ, 0x1f, R8 ;  /* 0x0000001fff0d7819 */ /* 0x000fe20000011408 */
[----:B------:R-:W4:Y:S01]  /*04c0*/  S2R R6, SR_CTAID.Y ;  /* 0x0000000000067919 */ /* 0x000f220000002600 */
[----:B------:R-:W-:Y:S01]  /*04d0*/  LOP3.LUT R4, R4, 0xffffff80, RZ, 0xc0, !PT ;  /* 0xffffff8004047812 */ /* 0x000fe200078ec0ff */
[----:B------:R-:W5:Y:S01]  /*04e0*/  LDC R14, c[0x0][0x140] ;  /* 0x00005000ff0e7b82 */ /* 0x000f620000000800 */
[----:B------:R-:W-:Y:S01]  /*04f0*/  ULDC UR4, c[0x0][0x150] ;  /* 0x0000540000047ab9 */ /* 0x000fe20000000800 */
[----:B------:R-:W-:Y:S01]  /*0500*/  LEA.HI R13, R13, R8, RZ, 0x2 ;  /* 0x000000080d0d7211 */ /* 0x000fe200078f10ff */
[----:B------:R-:W4:Y:S01]  /*0510*/  SHFL.IDX PT, R16, R7, RZ, 0x1f ;  /* 0x00001fff07107589 */ /* 0x000f2200000e0000 */
[----:B------:R-:W-:Y:S01]  /*0520*/  IMAD.IADD R4, R5, 0x1, -R4 ;  /* 0x0000000105047824 */ /* 0x000fe200078e0a04 */
[----:B------:R-:W-:Y:S01]  /*0530*/  UMOV UR11, 0x80 ;  /* 0x00000080000b7882 */ /* 0x000fe20000000000 */
[----:B------:R-:W-:Y:S01]  /*0540*/  LOP3.LUT R13, R13, 0x3ffffffc, RZ, 0xc0, !PT ;  /* 0x3ffffffc0d0d7812 */ /* 0x000fe200078ec0ff */
[----:B------:R-:W-:Y:S01]  /*0550*/  NOP ;  /* 0x0000000000007918 */ /* 0x000fe20000000000 */
[----:B------:R-:W4:Y:S01]  /*0560*/  LDC R15, c[0x0][0x144] ;  /* 0x00005100ff0f7b82 */ /* 0x000f220000000800 */
[----:B------:R-:W-:Y:S01]  /*0570*/  SHF.R.S32.HI R3, RZ, 0x1f, R4 ;  /* 0x0000001fff037819 */ /* 0x000fe20000011404 */
[----:B------:R-:W-:Y:S01]  /*0580*/  NOP ;  /* 0x0000000000007918 */ /* 0x000fe20000000000 */
[----:B------:R-:W-:Y:S01]  /*0590*/  IMAD.IADD R8, R8, 0x1, -R13 ;  /* 0x0000000108087824 */ /* 0x000fe200078e0a0d */
[C---:B------:R-:W-:Y:S01]  /*05a0*/  ISETP.NE.AND P4, PT, R10.reuse, RZ, PT ;  /* 0x000000ff0a00720c */ /* 0x040fe20003f85270 */
[----:B------:R-:W-:Y:S01]  /*05b0*/  VIADD R33, R10, 0xffffffff ;  /* 0xffffffff0a217836 */ /* 0x000fe20000000000 */
[----:B0-----:R-:W-:Y:S01]  /*05c0*/  ISETP.NE.OR P0, PT, R9, RZ, !P0 ;  /* 0x000000ff0900720c */ /* 0x001fe20004705670 */
[----:B------:R-:W-:Y:S01]  /*05d0*/  IMAD.MOV.U32 R122, RZ, RZ, 0x1 ;  /* 0x00000001ff7a7424 */ /* 0x000fe200078e00ff */
[----:B------:R-:W-:Y:S01]  /*05e0*/  LEA.HI R9, R3, R4, RZ, 0x3 ;  /* 0x0000000403097211 */ /* 0x000fe200078f18ff */
[----:B------:R-:W0:Y:S01]  /*05f0*/  LDC R21, c[0x0][0x148] ;  /* 0x00005200ff157b82 */ /* 0x000e220000000800 */
[----:B-1----:R-:W-:-:S02]  /*0600*/  I2FP.F32.U32 R12, UR12 ;  /* 0x0000000c000c7c45 */ /* 0x002fc40008201000 */
[--C-:B--2---:R-:W-:Y:S02]  /*0610*/  SHF.R.S32.HI R0, RZ, 0x3, R9.reuse ;  /* 0x00000003ff007819 */ /* 0x104fe40000011409 */
[----:B------:R-:W-:Y:S01]  /*0620*/  SHF.R.S32.HI R9, RZ, 0x1f, R9 ;  /* 0x0000001fff097819 */ /* 0x000fe20000011409 */
[----:B------:R-:W-:Y:S01]  /*0630*/  FMUL R12, R12, UR4 ;  /* 0x000000040c0c7c20 */ /* 0x000fe20008400000 */
[----:B---3--:R-:W-:Y:S01]  /*0640*/  ISETP.NE.OR P1, PT, R11, RZ, !P1 ;  /* 0x000000ff0b00720c */ /* 0x008fe20004f25670 */
[----:B------:R-:W-:Y:S01]  /*0650*/  ULDC UR4, c[0x0][0x154] ;  /* 0x0000550000047ab9 */ /* 0x000fe20000000800 */
[----:B------:R-:W-:Y:S01]  /*0660*/  LEA.HI R11, R9, R0, RZ, 0x2 ;  /* 0x00000000090b7211 */ /* 0x000fe200078f10ff */
[----:B------:R-:W-:Y:S01]  /*0670*/  VOTEU.ALL UP1, P0 ;  /* 0x00000000003f7886 */ /* 0x000fe20000020000 */
[----:B------:R-:W-:Y:S01]  /*0680*/  SHF.R.S32.HI R9, RZ, 0x1f, R2 ;  /* 0x0000001fff097819 */ /* 0x000fe20000011402 */
[----:B------:R-:W1:Y:S01]  /*0690*/  F2I.U32.TRUNC.NTZ R12, R12 ;  /* 0x0000000c000c7305 */ /* 0x000e62000020f000 */
[----:B------:R-:W-:Y:S01]  /*06a0*/  LOP3.LUT R11, R11, 0xfffffffc, RZ, 0xc0, !PT ;  /* 0xfffffffc0b0b7812 */ /* 0x000fe200078ec0ff */
[----:B------:R-:W-:Y:S01]  /*06b0*/  VOTEU.ALL UP0, P0 ;  /* 0x00000000003f7886 */ /* 0x000fe20000000000 */
[----:B------:R-:W-:Y:S01]  /*06c0*/  LEA.HI R9, R9, R2, RZ, 0x2 ;  /* 0x0000000209097211 */ /* 0x000fe200078f10ff */
[----:B------:R-:W2:Y:S01]  /*06d0*/  @!UP1 S2UR UR7, SR_CgaCtaId ;  /* 0x00000000000799c3 */ /* 0x000ea20000008800 */
[----:B-----5:R-:W-:Y:S01]  /*06e0*/  ISETP.EQ.U32.AND P2, PT, R14, 0x1, PT ;  /* 0x000000010e00780c */ /* 0x020fe20003f42070 */
[----:B------:R-:W-:Y:S01]  /*06f0*/  IMAD.IADD R11, R0, 0x1, -R11 ;  /* 0x00000001000b7824 */ /* 0x000fe200078e0a0b */
[----:B------:R-:W-:Y:S01]  /*0700*/  LOP3.LUT R9, R9, 0xfffffffc, RZ, 0xc0, !PT ;  /* 0xfffffffc09097812 */ /* 0x000fe200078ec0ff */
[----:B------:R-:W-:Y:S01]  /*0710*/  VOTEU.ALL UP2, P1 ;  /* 0x00000000003f7886 */ /* 0x000fe20000840000 */
[----:B------:R-:W-:Y:S01]  /*0720*/  @!UP1 UMOV UR6, 0x400 ;  /* 0x0000040000069882 */ /* 0x000fe20000000000 */
[----:B------:R-:W-:Y:S01]  /*0730*/  IMAD R8, R8, 0x4, R11 ;  /* 0x0000000408087824 */ /* 0x000fe200078e020b */
[----:B------:R-:W-:Y:S01]  /*0740*/  VOTEU.ALL UP3, P1 ;  /* 0x00000000003f7886 */ /* 0x000fe20000860000 */
[----:B------:R-:W-:Y:S01]  /*0750*/  IMAD.IADD R14, R2, 0x1, -R9 ;  /* 0x00000001020e7824 */ /* 0x000fe200078e0a09 */
[----:B----4-:R-:W-:Y:S01]  /*0760*/  I2FP.F32.U32 R2, R6 ;  /* 0x0000000600027245 */ /* 0x010fe20000201000 */
[----:B------:R-:W3:Y:S01]  /*0770*/  @!UP2 S2UR UR10, SR_CgaCtaId ;  /* 0x00000000000aa9c3 */ /* 0x000ee20000008800 */
[----:B------:R-:W-:Y:S01]  /*0780*/  LEA.HI R0, R8, R8, RZ, 0x1 ;  /* 0x0000000808007211 */ /* 0x000fe200078f08ff */
[----:B-1----:R-:W-:Y:S01]  /*0790*/  IMAD.MOV R12, RZ, RZ, -R12 ;  /* 0x000000ffff0c7224 */ /* 0x002fe200078e0a0c */
[----:B------:R-:W-:Y:S01]  /*07a0*/  @!UP2 UMOV UR9, 0x400 ;  /* 0x000004000009a882 */ /* 0x000fe20000000000 */
[----:B------:R-:W-:Y:S01]  /*07b0*/  FMUL R2, R2, UR4 ;  /* 0x0000000402027c20 */ /* 0x000fe20008400000 */
[----:B------:R-:W-:Y:S01]  /*07c0*/  LOP3.LUT R9, R0, 0xfffffffe, RZ, 0xc0, !PT ;  /* 0xfffffffe00097812 */ /* 0x000fe200078ec0ff */
[----:B------:R-:W-:Y:S01]  /*07d0*/  IMAD R20, R15, R12, UR12 ;  /* 0x0000000c0f147e24 */ /* 0x000fe2000f8e020c */
[----:B------:R-:W-:Y:S01]  /*07e0*/  UMOV UR4, 0x20 ;  /* 0x0000002000047882 */ /* 0x000fe20000000000 */
[----:B------:R-:W-:Y:S01]  /*07f0*/  IMAD.SHL.U32 R123, R8, 0x4, RZ ;  /* 0x00000004087b7824 */ /* 0x000fe200078e00ff */
[----:B------:R-:W-:-:S04]  /*0800*/  @!UP1 UIADD3 UR4, -UR4, 0x100000, URZ ;  /* 0x0010000004049890 */ /* 0x000fc8000fffe13f */
[----:B------:R-:W-:Y:S02]  /*0810*/  @!UP1 USHF.L.U32 UR5, UR4, 0xb, URZ ;  /* 0x0000000b04059899 */ /* 0x000fe4000800063f */
[----:B------:R-:W-:Y:S01]  /*0820*/  @!UP1 USHF.L.U32 UR4, UR4, 0x1, URZ ;  /* 0x0000000104049899 */ /* 0x000fe2000800063f */
[C---:B------:R-:W-:Y:S01]  /*0830*/  IMAD.IADD R9, R8.reuse, 0x1, -R9 ;  /* 0x0000000108097824 */ /* 0x040fe200078e0a09 */
[----:B------:R-:W1:Y:S01]  /*0840*/  F2I.U32.TRUNC.NTZ R2, R2 ;  /* 0x0000000200027305 */ /* 0x000e62000020f000 */
[----:B------:R-:W-:Y:S01]  /*0850*/  VOTEU.ALL UP4, P1 ;  /* 0x00000000003f7886 */ /* 0x000fe20000880000 */
[----:B------:R-:W-:Y:S01]  /*0860*/  LOP3.LUT R123, R8, 0xc, R123, 0x78, !PT ;  /* 0x0000000c087b7812 */ /* 0x000fe200078e787b */
[----:B--2---:R-:W-:Y:S01]  /*0870*/  @!UP1 ULEA UR8, UR7, UR6, 0x18 ;  /* 0x0000000607089291 */ /* 0x004fe2000f8ec03f */
[----:B------:R-:W-:Y:S01]  /*0880*/  ISETP.NE.AND P3, PT, R9, R20, PT ;  /* 0x000000140900720c */ /* 0x000fe20003f65270 */
[----:B------:R-:W-:-:S04]  /*0890*/  @!UP2 UIADD3 UR6, -UR11, 0x100000, URZ ;  /* 0x001000000b06a890 */ /* 0x000fc8000fffe13f */
[----:B------:R-:W-:Y:S02]  /*08a0*/  @!UP2 USHF.L.U32 UR7, UR6, 0xb, URZ ;  /* 0x0000000b0607a899 */ /* 0x000fe4000800063f */
[----:B------:R-:W-:Y:S01]  /*08b0*/  @!UP2 USHF.L.U32 UR6, UR6, 0x1, URZ ;  /* 0x000000010606a899 */ /* 0x000fe2000800063f */
[----:B------:R-:W-:Y:S01]  /*08c0*/  ISETP.GE.U32.AND P6, PT, R33, 0x2, PT ;  /* 0x000000022100780c */ /* 0x000fe20003fc6070 */
[----:B------:R-:W-:Y:S01]  /*08d0*/  VOTEU.ALL UP5, P1 ;  /* 0x00000000003f7886 */ /* 0x000fe200008a0000 */
[----:B------:R-:W-:Y:S01]  /*08e0*/  VOTEU.ALL UP1, P0 ;  /* 0x00000000003f7886 */ /* 0x000fe20000020000 */
[----:B------:R-:W-:Y:S02]  /*08f0*/  LOP3.LUT P0, RZ, R4, 0x7, RZ, 0xc0, !PT ;  /* 0x0000000704ff7812 */ /* 0x000fe4000780c0ff */
[----:B------:R-:W-:Y:S01]  /*0900*/  R2UR UR43, R16 ;  /* 0x00000000102b72ca */ /* 0x000fe200000e0000 */
[----:B---3--:R-:W-:Y:S01]  /*0910*/  @!UP2 ULEA UR9, UR10, UR9, 0x18 ;  /* 0x000000090a09a291 */ /* 0x008fe2000f8ec03f */
[C---:B------:R-:W-:Y:S01]  /*0920*/  ISETP.LT.U32.AND P0, PT, R123.reuse, 0x2, !P0 ;  /* 0x000000027b00780c */ /* 0x040fe20004701070 */
[----:B-1----:R-:W-:Y:S01]  /*0930*/  IMAD.MOV R24, RZ, RZ, -R2 ;  /* 0x000000ffff187224 */ /* 0x002fe200078e0a02 */
[----:B------:R-:W-:Y:S01]  /*0940*/  VOTEU.ALL UP2, P1 ;  /* 0x00000000003f7886 */ /* 0x000fe20000840000 */
[----:B------:R-:W-:Y:S01]  /*0950*/  @P3 LEA.HI R0, R123, R123, RZ, 0x1 ;  /* 0x0000007b7b003211 */ /* 0x000fe200078f08ff */
[----:B------:R-:W1:Y:S02]  /*0960*/  FENCE.VIEW.ASYNC.S ;  /* 0x00000000000073c6 */ /* 0x000e640000000000 */
[----:B-1----:R1:W2:Y:S01]  /*0970*/  @!UP0 SYNCS.EXCH.64 URZ, [UR8+0x110], UR4 ;  /* 0x00011004083f85b2 */ /* 0x0022a20008000100 */
[----:B------:R-:W-:Y:S01]  /*0980*/  ISETP.NE.AND P1, PT, R14, 0x3, PT ;  /* 0x000000030e00780c */ /* 0x000fe20003f25270 */
[----:B0-----:R-:W-:Y:S01]  /*0990*/  IMAD R9, R21, R24, R6 ;  /* 0x0000001815097224 */ /* 0x001fe200078e0206 */
[----:B------:R-:W-:-:S02]  /*09a0*/  @P3 SHF.R.S32.HI R0, RZ, 0x1, R0 ;  /* 0x00000001ff003819 */ /* 0x000fc40000011400 */
[----:B------:R-:W-:Y:S02]  /*09b0*/  ISETP.EQ.OR P1, PT, R14, RZ, !P1 ;  /* 0x000000ff0e00720c */ /* 0x000fe40004f22670 */
[----:B------:R-:W-:Y:S02]  /*09c0*/  @P3 ISETP.NE.AND P5, PT, R0, R9, PT ;  /* 0x000000090000320c */ /* 0x000fe40003fa5270 */
[----:B------:R-:W-:Y:S02]  /*09d0*/  ISETP.EQ.AND P1, PT, R10, RZ, P1 ;  /* 0x000000ff0a00720c */ /* 0x000fe40000f22270 */
[----:B------:R-:W-:Y:S02]  /*09e0*/  SEL R9, RZ, 0x1, !P0 ;  /* 0x00000001ff097807 */ /* 0x000fe40004000000 */
[----:B------:R-:W-:Y:S02]  /*09f0*/  @P3 SEL R122, RZ, 0x1, P5 ;  /* 0x00000001ff7a3807 */ /* 0x000fe40002800000 */
[----:B------:R-:W-:Y:S01]  /*0a00*/  SEL R23, RZ, 0x1, !P1 ;  /* 0x00000001ff177807 */ /* 0x000fe20004800000 */
[----:B------:R1:W0:Y:S01]  /*0a10*/  @!UP1 SYNCS.EXCH.64 URZ, [UR8+0x118], UR4 ;  /* 0x00011804083f95b2 */ /* 0x0002220008000100 */
[----:B------:R-:W-:Y:S01]  /*0a20*/  NOP ;  /* 0x0000000000007918 */ /* 0x000fe20000000000 */
[----:B------:R-:W-:-:S02]  /*0a30*/  LOP3.LUT R122, R122, R9, RZ, 0xc0, !PT ;  /* 0x000000097a7a7212 */ /* 0x000fc400078ec0ff */
[----:B------:R-:W-:Y:S01]  /*0a40*/  SEL R23, R23, 0x2, P6 ;  /* 0x0000000217177807 */ /* 0x000fe20003000000 */
[----:B------:R1:W3:Y:S01]  /*0a50*/  @!UP2 SYNCS.EXCH.64 URZ, [UR9+0xf0], UR6 ;  /* 0x0000f006093fa5b2 */ /* 0x0002e20008000100 */
[----:B------:R1:W4:Y:S01]  /*0a60*/  @!UP3 SYNCS.EXCH.64 URZ, [UR9+0xf8], UR6 ;  /* 0x0000f806093fb5b2 */ /* 0x0003220008000100 */
[----:B------:R1:W0:Y:S01]  /*0a70*/  @!UP4 SYNCS.EXCH.64 URZ, [UR9+0x100], UR6 ;  /* 0x00010006093fc5b2 */ /* 0x0002220008000100 */
[----:B------:R1:W0:Y:S01]  /*0a80*/  @!UP5 SYNCS.EXCH.64 URZ, [UR9+0x108], UR6 ;  /* 0x00010806093fd5b2 */ /* 0x0002220008000100 */
[----:B------:R-:W-:Y:S01]  /*0a90*/  NOP ;  /* 0x0000000000007918 */ /* 0x000fe20000000000 */
[----:B-12---:R-:W-:Y:S05]  /*0aa0*/  @!P2 BRA `(.L_x_4) ;  /* 0x000000000008a947 */ /* 0x006fea0003800000 */
[----:B0--34-:R-:W-:Y:S01]  /*0ab0*/  UCGABAR_ARV ;  /* 0x00000000000079c7 */ /* 0x019fe20008000000 */
[----:B------:R-:W-:Y:S05]  /*0ac0*/  BRA `(.L_x_5) ;  /* 0x0000000000047947 */ /* 0x000fea0003800000 */
.L_x_4:
[----:B0--34-:R-:W-:Y:S01]  /*0ad0*/  NOP ;  /* 0x0000000000007918 */ /* 0x019fe20000000000 */
.L_x_5:
[----:B------:R-:W-:Y:S01]  /*0ae0*/  ULDC.64 UR4, c[0x0][0x598] ;  /* 0x0001660000047ab9 */ /* 0x000fe20000000a00 */
[----:B------:R-:W-:Y:S01]  /*0af0*/  ULDC.64 UR36, c[0x0][0x208] ;  /* 0x0000820000247ab9 */ /* 0x000fe20000000a00 */
[----:B------:R-:W-:-:S04]  /*0b00*/  ISETP.NE.U32.AND P0, PT, RZ, UR4, PT ;  /* 0x00000004ff007c0c */ /* 0x000fc8000bf05070 */
[----:B------:R-:W-:-:S13]  /*0b10*/  ISETP.NE.AND.EX P0, PT, RZ, UR5, PT, P0 ;  /* 0x00000005ff007c0c */ /* 0x000fda000bf05300 */
[----:B------:R-:W-:Y:S05]  /*0b20*/  @!P0 BRA `(.L_x_6) ;  /* 0x00000000001c8947 */ /* 0x000fea0003800000 */
[----:B------:R-:W0:Y:S02]  /*0b30*/  LDC.64 R8, c[0x0][0x598] ;  /* 0x00016600ff087b82 */ /* 0x000e240000000a00 */
[----:B0-----:R-:W2:Y:S02]  /*0b40*/  LDG.E.64 R8, desc[UR36][R8.64] ;  /* 0x0000002408087981 */ /* 0x001ea4000c1e1b00 */
[----:B--2---:R-:W-:-:S04]  /*0b50*/  ISETP.NE.U32.AND P0, PT, R8, RZ, PT ;  /* 0x000000ff0800720c */ /* 0x004fc80003f05070 */
[----:B------:R-:W-:-:S13]  /*0b60*/  ISETP.NE.AND.EX P0, PT, R9, RZ, PT, P0 ;  /* 0x000000ff0900720c */ /* 0x000fda0003f05300 */
[----:B------:R-:W-:Y:S05]  /*0b70*/  @!P0 BRA `(.L_x_6) ;  /* 0x0000000000088947 */ /* 0x000fea0003800000 */
[----:B------:R0:W5:Y:S01]  /*0b80*/  LD.E R121, desc[UR36][R8.64] ;  /* 0x0000002408797980 */ /* 0x000162000c101900 */
[----:B------:R-:W-:Y:S05]  /*0b90*/  BRA `(.L_x_7) ;  /* 0x0000000000247947 */ /* 0x000fea0003800000 */
.L_x_6:
[----:B------:R-:W-:Y:S02]  /*0ba0*/  ULDC.64 UR4, c[0x0][0x588] ;  /* 0x0001620000047ab9 */ /* 0x000fe40000000a00 */
[----:B------:R-:W-:-:S04]  /*0bb0*/  ISETP.NE.U32.AND P0, PT, RZ, UR4, PT ;  /* 0x00000004ff007c0c */ /* 0x000fc8000bf05070 */
[----:B------:R-:W-:-:S13]  /*0bc0*/  ISETP.NE.AND.EX P0, PT, RZ, UR5, PT, P0 ;  /* 0x00000005ff007c0c */ /* 0x000fda000bf05300 */
[----:B------:R-:W-:Y:S05]  /*0bd0*/  @!P0 BRA `(.L_x_8) ;  /* 0x00000000000c8947 */ /* 0x000fea0003800000 */
[----:B------:R-:W0:Y:S02]  /*0be0*/  LDC.64 R8, c[0x0][0x588] ;  /* 0x00016200ff087b82 */ /* 0x000e240000000a00 */
[----:B0-----:R1:W5:Y:S01]  /*0bf0*/  LDG.E R121, desc[UR36][R8.64] ;  /* 0x0000002408797981 */ /* 0x001362000c1e1900 */
[----:B------:R-:W-:Y:S05]  /*0c00*/  BRA `(.L_x_7) ;  /* 0x0000000000087947 */ /* 0x000fea0003800000 */
.L_x_8:
[----:B------:R-:W-:Y:S02]  /*0c10*/  ULDC UR4, c[0x0][0x580] ;  /* 0x0001600000047ab9 */ /* 0x000fe40000000800 */
[----:B------:R-:W-:-:S07]  /*0c20*/  IMAD.U32 R121, RZ, RZ, UR4 ;  /* 0x00000004ff797e24 */ /* 0x000fce000f8e00ff */
.L_x_7:
[----:B------:R-:W-:Y:S02]  /*0c30*/  ULDC.64 UR4, c[0x0][0x5a0] ;  /* 0x0001680000047ab9 */ /* 0x000fe40000000a00 */
[----:B------:R-:W-:-:S04]  /*0c40*/  ISETP.NE.U32.AND P0, PT, RZ, UR4, PT ;  /* 0x00000004ff007c0c */ /* 0x000fc8000bf05070 */
[----:B------:R-:W-:-:S13]  /*0c50*/  ISETP.NE.AND.EX P0, PT, RZ, UR5, PT, P0 ;  /* 0x00000005ff007c0c */ /* 0x000fda000bf05300 */
[----:B------:R-:W-:Y:S05]  /*0c60*/  @!P0 BRA `(.L_x_9) ;  /* 0x00000000001c8947 */ /* 0x000fea0003800000 */
[----:B01----:R-:W0:Y:S02]  /*0c70*/  LDC.64 R8, c[0x0][0x5a0] ;  /* 0x00016800ff087b82 */ /* 0x003e240000000a00 */
[----:B0-----:R-:W2:Y:S02]  /*0c80*/  LDG.E.64 R8, desc[UR36][R8.64] ;  /* 0x0000002408087981 */ /* 0x001ea4000c1e1b00 */
[----:B--2---:R-:W-:-:S04]  /*0c90*/  ISETP.NE.U32.AND P0, PT, R8, RZ, PT ;  /* 0x000000ff0800720c */ /* 0x004fc80003f05070 */
[----:B------:R-:W-:-:S13]  /*0ca0*/  ISETP.NE.AND.EX P0, PT, R9, RZ, PT, P0 ;  /* 0x000000ff0900720c */ /* 0x000fda0003f05300 */
[----:B------:R-:W-:Y:S05]  /*0cb0*/  @!P0 BRA `(.L_x_9) ;  /* 0x0000000000088947 */ /* 0x000fea0003800000 */
[----:B------:R0:W5:Y:S01]  /*0cc0*/  LD.E R120, desc[UR36][R8.64] ;  /* 0x0000002408787980 */ /* 0x000162000c101900 */
[----:B------:R-:W-:Y:S05]  /*0cd0*/  BRA `(.L_x_10) ;  /* 0x0000000000247947 */ /* 0x000fea0003800000 */
.L_x_9:
[----:B------:R-:W-:Y:S02]  /*0ce0*/  ULDC.64 UR4, c[0x0][0x590] ;  /* 0x0001640000047ab9 */ /* 0x000fe40000000a00 */
[----:B------:R-:W-:-:S04]  /*0cf0*/  ISETP.NE.U32.AND P0, PT, RZ, UR4, PT ;  /* 0x00000004ff007c0c */ /* 0x000fc8000bf05070 */
[----:B------:R-:W-:-:S13]  /*0d00*/  ISETP.NE.AND.EX P0, PT, RZ, UR5, PT, P0 ;  /* 0x00000005ff007c0c */ /* 0x000fda000bf05300 */
[----:B------:R-:W-:Y:S05]  /*0d10*/  @!P0 BRA `(.L_x_11) ;  /* 0x00000000000c8947 */ /* 0x000fea0003800000 */
[----:B01----:R-:W0:Y:S02]  /*0d20*/  LDC.64 R8, c[0x0][0x590] ;  /* 0x00016400ff087b82 */ /* 0x003e240000000a00 */
[----:B0-----:R1:W5:Y:S01]  /*0d30*/  LDG.E R120, desc[UR36][R8.64] ;  /* 0x0000002408787981 */ /* 0x001362000c1e1900 */
[----:B------:R-:W-:Y:S05]  /*0d40*/  BRA `(.L_x_10) ;  /* 0x0000000000087947 */ /* 0x000fea0003800000 */
.L_x_11:
[----:B------:R-:W-:Y:S02]  /*0d50*/  ULDC UR4, c[0x0][0x584] ;  /* 0x0001610000047ab9 */ /* 0x000fe40000000800 */
[----:B------:R-:W-:-:S07]  /*0d60*/  IMAD.U32 R120, RZ, RZ, UR4 ;  /* 0x00000004ff787e24 */ /* 0x000fce000f8e00ff */
.L_x_10:
[----:B------:R-:W2:Y:S01]  /*0d70*/  LDC R2, c[0x0][0x65c] ;  /* 0x00019700ff027b82 */ /* 0x000ea20000000800 */
[----:B------:R-:W-:Y:S01]  /*0d80*/  ULDC UR6, c[0x0][0x28c] ;  /* 0x0000a30000067ab9 */ /* 0x000fe20000000800 */
[----:B------:R-:W-:Y:S01]  /*0d90*/  ISETP.NE.AND P0, PT, R10, 0x2, PT ;  /* 0x000000020a00780c */ /* 0x000fe20003f05270 */
[----:B------:R-:W-:Y:S01]  /*0da0*/  UIADD3 UR6, UR6, 0x1f, URZ ;  /* 0x0000001f06067890 */ /* 0x000fe2000fffe03f */
[----:B01----:R-:W-:Y:S01]  /*0db0*/  IMAD.U32 R8, RZ, RZ, UR12 ;  /* 0x0000000cff087e24 */ /* 0x003fe2000f8e00ff */
[----:B------:R-:W-:Y:S01]  /*0dc0*/  UMOV UR38, URZ ;  /* 0x0000003f00267c82 */ /* 0x000fe20008000000 */
[----:B------:R-:W-:Y:S01]  /*0dd0*/  UMOV UR39, URZ ;  /* 0x0000003f00277c82 */ /* 0x000fe20008000000 */
[----:B------:R-:W-:Y:S01]  /*0de0*/  USHF.R.S32.HI UR7, URZ, 0x1f, UR6 ;  /* 0x0000001f3f077899 */ /* 0x000fe20008011406 */
[----:B------:R-:W-:-:S03]  /*0df0*/  ULDC.64 UR8, c[0x0][0x650] ;  /* 0x0001940000087ab9 */ /* 0x000fc60000000a00 */
[----:B------:R-:W-:-:S04]  /*0e00*/  ULEA.HI UR7, UR7, UR6, URZ, 0x5 ;  /* 0x0000000607077291 */ /* 0x000fc8000f8f283f */
[----:B------:R-:W-:Y:S01]  /*0e10*/  USHF.R.S32.HI UR40, URZ, 0x5, UR7 ;  /* 0x000000053f287899 */ /* 0x000fe20008011407 */
[----:B--2---:R-:W-:-:S13]  /*0e20*/  ISETP.NE.AND P1, PT, R2, 0x1, PT ;  /* 0x000000010200780c */ /* 0x004fda0003f25270 */
[----:B------:R-:W0:Y:S01]  /*0e30*/  @P1 LDC R17, c[0x0][0x10] ;  /* 0x00000400ff111b82 */ /* 0x000e220000000800 */
[----:B------:R-:W-:Y:S02]  /*0e40*/  @P1 IMAD.MOV.U32 R7, RZ, RZ, RZ ;  /* 0x000000ffff071224 */ /* 0x000fe400078e00ff */
[----:B------:R-:W-:-:S05]  /*0e50*/  @P1 IMAD.MOV.U32 R9, RZ, RZ, RZ ;  /* 0x000000ffff091224 */ /* 0x000fca00078e00ff */
[----:B------:R-:W1:Y:S01]  /*0e60*/  @!P1 LDC R11, c[0x0][0xc] ;  /* 0x00000300ff0b9b82 */ /* 0x000e620000000800 */
[----:B------:R-:W-:Y:S01]  /*0e70*/  ULDC UR4, c[0x0][0xc] ;  /* 0x0000030000047ab9 */ /* 0x000fe20000000800 */
[----:B------:R-:W-:Y:S02]  /*0e80*/  ULDC UR5, c[0x0][0x10] ;  /* 0x0000040000057ab9 */ /* 0x000fe40000000800 */
[----:B------:R-:W-:-:S04]  /*0e90*/  UIMAD.WIDE.U32 UR4, UR4, UR5, URZ ;  /* 0x00000005040472a5 */ /* 0x000fc8000f8e003f */
[----:B------:R-:W2:Y:S01]  /*0ea0*/  LDC R0, c[0x0][0x14] ;  /* 0x00000500ff007b82 */ /* 0x000ea20000000800 */
[----:B0-----:R-:W-:-:S04]  /*0eb0*/  @P1 IMAD.WIDE.U32 R16, R17, UR12, R6 ;  /* 0x0000000c11101c25 */ /* 0x001fc8000f8e0006 */
[----:B------:R-:W-:Y:S02]  /*0ec0*/  @P1 IMAD.IADD R17, R17, 0x1, R9 ;  /* 0x0000000111111824 */ /* 0x000fe400078e0209 */
[----:B------:R-:W-:Y:S02]  /*0ed0*/  IMAD.MOV.U32 R9, RZ, RZ, RZ ;  /* 0x000000ffff097224 */ /* 0x000fe400078e00ff */
[----:B-1----:R-:W-:-:S04]  /*0ee0*/  @!P1 IMAD.WIDE.U32 R8, R6, R11, R8 ;  /* 0x0000000b06089225 */ /* 0x002fc800078e0008 */
[----:B------:R-:W-:Y:S02]  /*0ef0*/  @!P1 IMAD.MOV.U32 R16, RZ, RZ, R8 ;  /* 0x000000ffff109224 */ /* 0x000fe400078e0008 */
[----:B--2---:R-:W-:-:S04]  /*0f00*/  IMAD.WIDE.U32 R12, R0, UR4, RZ ;  /* 0x00000004000c7c25 */ /* 0x004fc8000f8e00ff */
[----:B------:R-:W-:Y:S01]  /*0f10*/  IMAD R10, R0, UR5, RZ ;  /* 0x00000005000a7c24 */ /* 0x000fe2000f8e02ff */
[----:B------:R0:W-:Y:S01]  /*0f20*/  STL.64 [R1], R12 ;  /* 0x0000000c01007387 */ /* 0x0001e20000100a00 */
[----:B------:R-:W-:Y:S02]  /*0f30*/  @!P1 IMAD.MOV.U32 R17, RZ, RZ, R9 ;  /* 0x000000ffff119224 */ /* 0x000fe400078e0009 */
[----:B------:R-:W-:Y:S01]  /*0f40*/  IMAD.IADD R0, R13, 0x1, R10 ;  /* 0x000000010d007824 */ /* 0x000fe200078e020a */
[----:B------:R-:W-:Y:S06]  /*0f50*/  @P0 BRA `(.L_x_12) ;  /* 0x0000000000240947 */ /* 0x000fec0003800000 */
[----:B------:R-:W-:Y:S01]  /*0f60*/  USHF.R.U32.HI UR4, URZ, 0x1, UR40 ;  /* 0x000000013f047899 */ /* 0x000fe20008011628 */
[----:B------:R-:W-:Y:S01]  /*0f70*/  IADD3 R16, P0, R16, R12, RZ ;  /* 0x0000000c10107210 */ /* 0x000fe20007f1e0ff */
[----:B------:R-:W-:Y:S02]  /*0f80*/  UISETP.GE.U32.AND UP0, UPT, UR40, 0xe, UPT ;  /* 0x0000000e2800788c */ /* 0x000fe4000bf06070 */
[----:B------:R-:W-:Y:S02]  /*0f90*/  UIMAD.WIDE.U32 UR4, UR4, -0x6db6db6d, URZ ;  /* 0x92492493040478a5 */ /* 0x000fe4000f8e003f */
[----:B------:R-:W-:Y:S01]  /*0fa0*/  IMAD.X R17, R0, 0x1, R17, P0 ;  /* 0x0000000100117824 */ /* 0x000fe200000e0611 */
[----:B------:R-:W-:Y:S01]  /*0fb0*/  UMOV UR39, URZ ;  /* 0x0000003f00277c82 */ /* 0x000fe20008000000 */
[----:B------:R-:W-:-:S04]  /*0fc0*/  USHF.R.U32.HI UR4, URZ, 0x2, UR5 ;  /* 0x000000023f047899 */ /* 0x000fc80008011605 */
[----:B------:R-:W-:Y:S02]  /*0fd0*/  UIMAD UR38, UR4, -0xe, UR40 ;  /* 0xfffffff2042678a4 */ /* 0x000fe4000f8e0228 */
[----:B------:R-:W-:-:S12]  /*0fe0*/  @UP0 ULOP3.LUT UR39, UR4, 0x1, URZ, 0xc0, !UPT ;  /* 0x0000000104270892 */ /* 0x000fd8000f8ec03f */
.L_x_12:
[----:B------:R-:W-:Y:S01]  /*0ff0*/  ISETP.GE.U32.AND P0, PT, R16, UR8, PT ;  /* 0x0000000810007c0c */ /* 0x000fe2000bf06070 */
[----:B------:R-:W-:Y:S01]  /*1000*/  IMAD.MOV.U32 R22, RZ, RZ, -0x1 ;  /* 0xffffffffff167424 */ /* 0x000fe200078e00ff */
[----:B------:R-:W-:Y:S01]  /*1010*/  PRMT R8, RZ, 0x7610, R8 ;  /* 0x00007610ff087816 */ /* 0x000fe20000000008 */
[----:B------:R-:W-:Y:S01]  /*1020*/  IMAD.MOV.U32 R18, RZ, RZ, -0x1 ;  /* 0xffffffffff127424 */ /* 0x000fe200078e00ff */
[----:B------:R-:W-:Y:S01]  /*1030*/  ISETP.GE.U32.AND.EX P0, PT, R17, UR9, PT, P0 ;  /* 0x0000000911007c0c */ /* 0x000fe2000bf06100 */
[----:B------:R-:W-:-:S12]  /*1040*/  IMAD.MOV.U32 R19, RZ, RZ, -0x1 ;  /* 0xffffffffff137424 */ /* 0x000fd800078e00ff */
[----:B------:R-:W-:Y:S05]  /*1050*/  @P0 BRA `(.L_x_13) ;  /* 0x0000000400240947 */ /* 0x000fea0003800000 */
[----:B------:R-:W1:Y:S01]  /*1060*/  LDC.64 R18, c[0x0][0x628] ;  /* 0x00018a00ff127b82 */ /* 0x000e620000000a00 */
[----:B------:R-:W-:Y:S02]  /*1070*/  IMAD.MOV.U32 R8, RZ, RZ, R16 ;  /* 0x000000ffff087224 */ /* 0x000fe400078e0010 */
[----:B------:R-:W-:-:S05]  /*1080*/  IMAD.MOV.U32 R9, RZ, RZ, R17 ;  /* 0x000000ffff097224 */ /* 0x000fca00078e0011 */
[----:B------:R-:W2:Y:S08]  /*1090*/  LDC R22, c[0x0][0x630] ;  /* 0x00018c00ff167b82 */ /* 0x000eb00000000800 */
[----:B------:R-:W3:Y:S01]  /*10a0*/  LDC.64 R26, c[0x0][0x620] ;  /* 0x00018800ff1a7b82 */ /* 0x000ee20000000a00 */
[----:B-1----:R-:W-:-:S04]  /*10b0*/  ISETP.NE.U32.AND P0, PT, R18, RZ, PT ;  /* 0x000000ff1200720c */ /* 0x002fc80003f05070 */
[----:B------:R-:W-:-:S13]  /*10c0*/  ISETP.NE.AND.EX P0, PT, R19, RZ, PT, P0 ;  /* 0x000000ff1300720c */ /* 0x000fda0003f05300 */
[----:B--23--:R-:W-:Y:S05]  /*10d0*/  @!P0 BRA `(.L_x_14) ;  /* 0x0000000000288947 */ /* 0x00cfea0003800000 */
[----:B0-----:R-:W0:Y:S02]  /*10e0*/  LDC R13, c[0x0][0x634] ;  /* 0x00018d00ff0d7b82 */ /* 0x001e240000000800 */
[----:B0-----:R-:W-:-:S05]  /*10f0*/  IADD3 R13, P0, R16, R13, RZ ;  /* 0x0000000d100d7210 */ /* 0x001fca0007f1e0ff */
[----:B------:R-:W-:-:S04]  /*1100*/  IMAD.X R15, RZ, RZ, R17, P0 ;  /* 0x000000ffff0f7224 */ /* 0x000fc800000e0611 */
[----:B------:R-:W-:-:S04]  /*1110*/  IMAD.WIDE.U32 R8, R15, R18, RZ ;  /* 0x000000120f087225 */ /* 0x000fc800078e00ff */
[----:B------:R-:W-:-:S04]  /*1120*/  IMAD.WIDE.U32 R10, P0, R13, R19, R8 ;  /* 0x000000130d0a7225 */ /* 0x000fc80007800008 */
[----:B------:R-:W-:-:S04]  /*1130*/  IMAD.WIDE.U32 R8, R13, R18, RZ ;  /* 0x000000120d087225 */ /* 0x000fc800078e00ff */
[----:B------:R-:W-:Y:S01]  /*1140*/  IMAD.X R13, RZ, RZ, RZ, P0 ;  /* 0x000000ffff0d7224 */ /* 0x000fe200000e06ff */
[----:B------:R-:W-:Y:S01]  /*1150*/  IADD3 RZ, P0, R9, R10, RZ ;  /* 0x0000000a09ff7210 */ /* 0x000fe20007f1e0ff */
[----:B------:R-:W-:-:S04]  /*1160*/  IMAD.MOV.U32 R12, RZ, RZ, R11 ;  /* 0x000000ffff0c7224 */ /* 0x000fc800078e000b */
[----:B------:R-:W-:-:S08]  /*1170*/  IMAD.WIDE.U32.X R8, R15, R19, R12, P0 ;  /* 0x000000130f087225 */ /* 0x000fd000000e040c */
.L_x_14:
[----:B------:R-:W1:Y:S01]  /*1180*/  LDC.64 R28, c[0x0][0x640] ;  /* 0x00019000ff1c7b82 */ /* 0x000e620000000a00 */
[-CC-:B------:R-:W-:Y:S01]  /*1190*/  SHF.R.U64 R32, R8, R22.reuse, R9.reuse ;  /* 0x0000001608207219 */ /* 0x180fe20000001209 */
[----:B------:R-:W-:Y:S01]  /*11a0*/  IMAD.MOV.U32 R31, RZ, RZ, 0x1 ;  /* 0x00000001ff1f7424 */ /* 0x000fe200078e00ff */
[----:B------:R-:W-:Y:S02]  /*11b0*/  SHF.R.U32.HI R8, RZ, R22, R9 ;  /* 0x00000016ff087219 */ /* 0x000fe40000011609 */
[----:B------:R-:W-:-:S03]  /*11c0*/  IADD3 R11, P0, RZ, -R32, RZ ;  /* 0x80000020ff0b7210 */ /* 0x000fc60007f1e0ff */
[----:B0-----:R-:W0:Y:S02]  /*11d0*/  LDC R12, c[0x0][0x618] ;  /* 0x00018600ff0c7b82 */ /* 0x001e240000000800 */
[----:B------:R-:W-:-:S04]  /*11e0*/  IMAD.X R9, RZ, RZ, ~R8, P0 ;  /* 0x000000ffff097224 */ /* 0x000fc800000e0e08 */
[-C--:B------:R-:W-:Y:S02]  /*11f0*/  IMAD R10, R9, R26.reuse, RZ ;  /* 0x0000001a090a7224 */ /* 0x080fe400078e02ff */
[----:B------:R-:W2:Y:S01]  /*1200*/  LDC R13, c[0x0][0x608] ;  /* 0x00018200ff0d7b82 */ /* 0x000ea20000000800 */
[----:B------:R-:W-:-:S04]  /*1210*/  IMAD.WIDE.U32 R8, R11, R26, R16 ;  /* 0x0000001a0b087225 */ /* 0x000fc800078e0010 */
[----:B------:R-:W-:-:S03]  /*1220*/  IMAD R11, R11, R27, R10 ;  /* 0x0000001b0b0b7224 */ /* 0x000fc600078e020a */
[----:B------:R-:W3:Y:S01]  /*1230*/  LDC R18, c[0x0][0x658] ;  /* 0x00019600ff127b82 */ /* 0x000ee20000000800 */
[----:B------:R-:W-:Y:S01]  /*1240*/  IMAD.IADD R9, R9, 0x1, R11 ;  /* 0x0000000109097824 */ /* 0x000fe200078e020b */
[----:B-1----:R-:W-:Y:S01]  /*1250*/  ISETP.NE.U32.AND P0, PT, R28, RZ, PT ;  /* 0x000000ff1c00720c */ /* 0x002fe20003f05070 */
[----:B------:R-:W-:-:S03]  /*1260*/  IMAD.MOV.U32 R11, RZ, RZ, -0x1 ;  /* 0xffffffffff0b7424 */ /* 0x000fc600078e00ff */
[----:B------:R-:W-:Y:S02]  /*1270*/  ISETP.NE.AND.EX P0, PT, R29, RZ, PT, P0 ;  /* 0x000000ff1d00720c */ /* 0x000fe40003f05300 */
[----:B------:R-:W1:Y:S01]  /*1280*/  LDC R27, c[0x0][0x600] ;  /* 0x00018000ff1b7b82 */ /* 0x000e620000000800 */
[-CC-:B0-----:R-:W-:Y:S02]  /*1290*/  SHF.R.U64 R25, R8, R12.reuse, R9.reuse ;  /* 0x0000000c08197219 */ /* 0x181fe40000001209 */
[----:B------:R-:W-:-:S05]  /*12a0*/  SHF.R.U32.HI R8, RZ, R12, R9 ;  /* 0x0000000cff087219 */ /* 0x000fca0000011609 */
[----:B------:R-:W0:Y:S01]  /*12b0*/  LDC R22, c[0x0][0x648] ;  /* 0x00019200ff167b82 */ /* 0x000e220000000800 */
[-CC-:B--2---:R-:W-:Y:S02]  /*12c0*/  SHF.R.U64 R34, R25, R13.reuse, R8.reuse ;  /* 0x0000000d19227219 */ /* 0x184fe40000001208 */
[----:B------:R-:W-:-:S05]  /*12d0*/  SHF.R.U32.HI R9, RZ, R13, R8 ;  /* 0x0000000dff097219 */ /* 0x000fca0000011608 */
[----:B------:R-:W2:Y:S01]  /*12e0*/  LDC R26, c[0x0][0x638] ;  /* 0x00018e00ff1a7b82 */ /* 0x000ea20000000800 */
[-C--:B---3--:R-:W-:Y:S02]  /*12f0*/  SHF.L.U32 R8, R11, R18.reuse, RZ ;  /* 0x000000120b087219 */ /* 0x088fe400000006ff */
[--C-:B------:R-:W-:Y:S02]  /*1300*/  SHF.R.U64 R36, R34, R18, R9.reuse ;  /* 0x0000001222247219 */ /* 0x100fe40000001209 */
[----:B------:R-:W-:Y:S02]  /*1310*/  LOP3.LUT R15, RZ, R8, RZ, 0x33, !PT ;  /* 0x00000008ff0f7212 */ /* 0x000fe400078e33ff */
[----:B------:R-:W-:Y:S01]  /*1320*/  SHF.R.U32.HI R9, RZ, R18, R9 ;  /* 0x00000012ff097219 */ /* 0x000fe20000011609 */
[----:B------:R-:W3:Y:S01]  /*1330*/  LDC R30, c[0x0][0x610] ;  /* 0x00018400ff1e7b82 */ /* 0x000ee20000000800 */
[----:B------:R-:W-:Y:S01]  /*1340*/  IMAD.MOV.U32 R8, RZ, RZ, R36 ;  /* 0x000000ffff087224 */ /* 0x000fe200078e0024 */
[----:B------:R-:W-:Y:S06]  /*1350*/  @!P0 BRA `(.L_x_15) ;  /* 0x0000000000288947 */ /* 0x000fec0003800000 */
[----:B------:R-:W4:Y:S02]  /*1360*/  LDC R13, c[0x0][0x64c] ;  /* 0x00019300ff0d7b82 */ /* 0x000f240000000800 */
[----:B----4-:R-:W-:-:S05]  /*1370*/  IADD3 R13, P0, R36, R13, RZ ;  /* 0x0000000d240d7210 */ /* 0x010fca0007f1e0ff */
        /* <DEDUP_REMOVED lines=8> */
.L_x_15:
[----:B0-----:R-:W-:Y:S01]  /*1400*/  SHF.R.U64 R9, R8, R22, R9 ;  /* 0x0000001608097219 */ /* 0x001fe20000001209 */
[----:B-1----:R-:W-:Y:S01]  /*1410*/  VIADD R10, R27, 0xffffffff ;  /* 0xffffffff1b0a7836 */ /* 0x002fe20000000000 */
[----:B------:R-:W-:Y:S01]  /*1420*/  SHF.L.U32 R7, R31, R18, RZ ;  /* 0x000000121f077219 */ /* 0x000fe200000006ff */
[----:B------:R-:W-:Y:S01]  /*1430*/  @P1 IMAD R20, R21, R24, R6 ;  /* 0x0000001815141224 */ /* 0x000fe200078e0206 */
[----:B------:R-:W-:Y:S01]  /*1440*/  LOP3.LUT R8, R34, R15, RZ, 0xc0, !PT ;  /* 0x0000000f22087212 */ /* 0x000fe200078ec0ff */
[----:B------:R-:W-:Y:S01]  /*1450*/  IMAD.MOV R11, RZ, RZ, -R9 ;  /* 0x000000ffff0b7224 */ /* 0x000fe200078e0a09 */
[----:B------:R-:W-:Y:S01]  /*1460*/  LOP3.LUT R10, R25, R10, RZ, 0xc0, !PT ;  /* 0x0000000a190a7212 */ /* 0x000fe200078ec0ff */
[----:B------:R-:W-:Y:S02]  /*1470*/  IMAD.MOV.U32 R19, RZ, RZ, R32 ;  /* 0x000000ffff137224 */ /* 0x000fe400078e0020 */
[----:B------:R-:W-:Y:S02]  /*1480*/  IMAD R7, R7, R9, R8 ;  /* 0x0000000907077224 */ /* 0x000fe400078e0208 */
[----:B--2---:R-:W-:-:S02]  /*1490*/  IMAD R6, R11, R26, R36 ;  /* 0x0000001a0b067224 */ /* 0x004fc400078e0224 */
[----:B---3--:R-:W-:Y:S02]  /*14a0*/  IMAD R22, R7, R30, R20 ;  /* 0x0000001e07167224 */ /* 0x008fe400078e0214 */
[----:B------:R-:W-:Y:S02]  /*14b0*/  IMAD R7, R6, R27, R10 ;  /* 0x0000001b06077224 */ /* 0x000fe400078e020a */
[----:B------:R-:W-:-:S03]  /*14c0*/  IMAD.MOV.U32 R8, RZ, RZ, 0x1 ;  /* 0x00000001ff087424 */ /* 0x000fc600078e00ff */
[----:B------:R-:W-:Y:S02]  /*14d0*/  SEL R18, R7, R22, !P1 ;  /* 0x0000001607127207 */ /* 0x000fe40004800000 */
[----:B------:R-:W-:-:S07]  /*14e0*/  SEL R22, R22, R7, !P1 ;  /* 0x0000000716167207 */ /* 0x000fce0004800000 */
.L_x_13:
[----:B------:R-:W-:Y:S05]  /*14f0*/  @!P2 BRA `(.L_x_16) ;  /* 0x00000000000ca947 */ /* 0x000fea0003800000 */
[----:B------:R-:W-:Y:S01]  /*1500*/  UCGABAR_WAIT ;  /* 0x0000000000007dc7 */ /* 0x000fe20008000000 */
[----:B------:R-:W-:Y:S01]  /*1510*/  CCTL.IVALL ;  /* 0x00000000ff00798f */ /* 0x000fe20002000000 */
[----:B------:R-:W-:Y:S05]  /*1520*/  BRA `(.L_x_17) ;  /* 0x0000000000047947 */ /* 0x000fea0003800000 */
.L_x_16:
[----:B------:R-:W-:Y:S06]  /*1530*/  BAR.SYNC.DEFER_BLOCKING 0x0 ;  /* 0x0000000000007b1d */ /* 0x000fec0000010000 */
.L_x_17:
[----:B------:R-:W-:Y:S05]  /*1540*/  @!P4 BRA `(.L_x_18) ;  /* 0x00000070007cc947 */ /* 0x000fea0003800000 */
[----:B------:R-:W-:-:S13]  /*1550*/  ISETP.GT.U32.AND P0, PT, R33, 0x1, PT ;  /* 0x000000012100780c */ /* 0x000fda0003f04070 */
[----:B------:R-:W-:Y:S05]  /*1560*/  @P0 EXIT ;  /* 0x000000000000094d */ /* 0x000fea0003800000 */
.L_x_19:
[----:B------:R-:W-:-:S08]  /*1570*/  NOP ;  /* 0x0000000000007918 */ /* 0x000fd00000000000 */
[----:B------:R-:W1:Y:S02]  /*1580*/  USETMAXREG.TRY_ALLOC.CTAPOOL UP0, 0xe8 ;  /* 0x000000e8000079c8 */ /* 0x000e640008000600 */
[----:B-1----:R-:W-:-:S13]  /*1590*/  PLOP3.LUT P0, PT, PT, PT, UP0, 0x80, 0x0 ;  /* 0x000000000000781c */ /* 0x002fda0003f0f008 */
[----:B------:R-:W-:Y:S05]  /*15a0*/  @!P0 BRA `(.L_x_19) ;  /* 0xfffffffc00f08947 */ /* 0x000fea000383ffff */
[----:B------:R-:W-:-:S13]  /*15b0*/  LOP3.LUT P0, RZ, R8, 0xff, RZ, 0xc0, !PT ;  /* 0x000000ff08ff7812 */ /* 0x000fda000780c0ff */
[----:B------:R-:W-:Y:S05]  /*15c0*/  @!P0 EXIT ;  /* 0x000000000000894d */ /* 0x000fea0003800000 */
[----:B------:R-:W2:Y:S01]  /*15d0*/  LDL.64 R10, [R1] ;  /* 0x00000000010a7983 */ /* 0x000ea20000100a00 */
[CC--:B------:R-:W-:Y:S01]  /*15e0*/  LEA.HI R5, R3.reuse, R4.reuse, RZ, 0x2 ;  /* 0x0000000403057211 */ /* 0x0c0fe200078f10ff */
[----:B------:R-:W1:Y:S01]  /*15f0*/  S2UR UR4, SR_CgaCtaId ;  /* 0x00000000000479c3 */ /* 0x000e620000008800 */
[----:B------:R-:W-:Y:S01]  /*1600*/  LEA.HI R3, R3, R4, RZ, 0x5 ;  /* 0x0000000403037211 */ /* 0x000fe200078f28ff */
[----:B------:R-:W-:Y:S01]  /*1610*/  UISETP.LT.AND UP0, UPT, UR40, 0x1, UPT ;  /* 0x000000012800788c */ /* 0x000fe2000bf01270 */
[--C-:B------:R-:W-:Y:S01]  /*1620*/  SHF.R.S32.HI R124, RZ, 0x2, R5.reuse ;  /* 0x00000002ff7c7819 */ /* 0x100fe20000011405 */
[----:B------:R-:W-:Y:S01]  /*1630*/  UIADD3 UR5, UR43, -0x1, URZ ;  /* 0xffffffff2b057890 */ /* 0x000fe2000fffe03f */
[----:B------:R-:W-:Y:S01]  /*1640*/  SHF.R.S32.HI R7, RZ, 0x1f, R5 ;  /* 0x0000001fff077819 */ /* 0x000fe20000011405 */
[----:B------:R-:W-:Y:S01]  /*1650*/  USEL UR42, UR40, 0x1, UP0 ;  /* 0x00000001282a7887 */ /* 0x000fe20008000000 */
[----:B------:R-:W-:Y:S01]  /*1660*/  SHF.R.S32.HI R3, RZ, 0x5, R3 ;  /* 0x00000005ff037819 */ /* 0x000fe20000011403 */
[----:B------:R-:W3:Y:S01]  /*1670*/  LDC R128, c[0x0][0x658] ;  /* 0x00019600ff807b82 */ /* 0x000ee20000000800 */
[----:B------:R-:W-:Y:S01]  /*1680*/  LEA.HI R7, R7, R124, RZ, 0x3 ;  /* 0x0000007c07077211 */ /* 0x000fe200078f18ff */
[----:B------:R-:W-:Y:S01]  /*1690*/  UMOV UR41, 0x400 ;  /* 0x0000040000297882 */ /* 0x000fe20000000000 */
[----:B------:R-:W-:Y:S01]  /*16a0*/  LOP3.LUT R5, R5, 0xfffffffc, RZ, 0xc0, !PT ;  /* 0xfffffffc05057812 */ /* 0x000fe200078ec0ff */
[----:B------:R-:W-:Y:S01]  /*16b0*/  UISETP.NE.AND UP0, UPT, UR5, URZ, UPT ;  /* 0x0000003f0500728c */ /* 0x000fe2000bf05270 */
[----:B------:R-:W-:Y:S01]  /*16c0*/  LOP3.LUT R7, R7, 0xfffffff8, RZ, 0xc0, !PT ;  /* 0xfffffff807077812 */ /* 0x000fe200078ec0ff */
[----:B------:R-:W-:Y:S01]  /*16d0*/  ULDC UR6, c[0x0][0x284] ;  /* 0x0000a10000067ab9 */ /* 0x000fe20000000800 */
[----:B------:R-:W-:Y:S01]  /*16e0*/  LOP3.LUT R135, R23, 0x1, RZ, 0xfc, !PT ;  /* 0x0000000117877812 */ /* 0x000fe200078efcff */
[----:B------:R-:W4:Y:S01]  /*16f0*/  LDC.64 R130, c[0x0][0x5c8] ;  /* 0x00017200ff827b82 */ /* 0x000f220000000a00 */
[----:B------:R-:W-:Y:S01]  /*1700*/  IMAD.IADD R5, R4, 0x1, -R5 ;  /* 0x0000000104057824 */ /* 0x000fe200078e0a05 */
[----:B------:R-:W-:Y:S01]  /*1710*/  USHF.L.U32 UR45, UR40, 0x1, URZ ;  /* 0x00000001282d7899 */ /* 0x000fe2000800063f */
[----:B------:R-:W-:Y:S01]  /*1720*/  IMAD.IADD R124, R124, 0x1, -R7 ;  /* 0x000000017c7c7824 */ /* 0x000fe200078e0a07 */
[----:B------:R-:W-:Y:S01]  /*1730*/  UIADD3 UR42, -UR42, UR40, URZ ;  /* 0x000000282a2a7290 */ /* 0x000fe2000fffe13f */
[----:B------:R-:W-:-:S02]  /*1740*/  IMAD.MOV.U32 R7, RZ, RZ, 0x1 ;  /* 0x00000001ff077424 */ /* 0x000fc400078e00ff */
[--C-:B------:R-:W-:Y:S01]  /*1750*/  IMAD R134, R3, -0x10, -R124.reuse ;  /* 0xfffffff003867824 */ /* 0x100fe200078e0a7c */
[----:B------:R-:W0:Y:S01]  /*1760*/  LDC R6, c[0x0][0x288] ;  /* 0x0000a200ff067b82 */ /* 0x000e220000000800 */
[--C-:B------:R-:W-:Y:S01]  /*1770*/  SHF.R.S32.HI R125, RZ, 0x1f, R124.reuse ;  /* 0x0000001fff7d7819 */ /* 0x100fe2000001147c */
[----:B-1----:R-:W-:Y:S01]  /*1780*/  ULEA UR41, UR4, UR41, 0x18 ;  /* 0x0000002904297291 */ /* 0x002fe2000f8ec03f */
[----:B------:R-:W-:Y:S01]  /*1790*/  IMAD.SHL.U32 R126, R5, 0x2, RZ ;  /* 0x00000002057e7824 */ /* 0x000fe200078e00ff */
[----:B------:R-:W-:Y:S01]  /*17a0*/  USHF.L.U32 UR4, UR5, 0x3, URZ ;  /* 0x0000000305047899 */ /* 0x000fe2000800063f */
[----:B------:R-:W-:Y:S01]  /*17b0*/  VIADD R134, R134, UR6 ;  /* 0x0000000686867c36 */ /* 0x000fe20008000000 */
[----:B------:R-:W-:Y:S01]  /*17c0*/  USEL UR5, URZ, 0x1, UP0 ;  /* 0x000000013f057887 */ /* 0x000fe20008000000 */
[----:B------:R-:W-:Y:S01]  /*17d0*/  IMAD.WIDE R124, R3, 0x10, R124 ;  /* 0x00000010037c7825 */ /* 0x000fe200078e027c */
[----:B------:R-:W-:Y:S01]  /*17e0*/  UIADD3 UR46, UR41, 0xf0, URZ ;  /* 0x000000f0292e7890 */ /* 0x000fe2000fffe03f */
[----:B------:R-:W-:Y:S01]  /*17f0*/  SHF.R.S32.HI R127, RZ, 0x1f, R126 ;  /* 0x0000001fff7f7819 */ /* 0x000fe2000001147e */
[----:B------:R-:W-:Y:S01]  /*1800*/  ULOP3.LUT UR4, UR4, 0x8, URZ, 0xc0, !UPT ;  /* 0x0000000804047892 */ /* 0x000fe2000f8ec03f */
[----:B------:R-:W-:Y:S01]  /*1810*/  IMAD.MOV.U32 R3, RZ, RZ, -0x1 ;  /* 0xffffffffff037424 */ /* 0x000fe200078e00ff */
[----:B------:R-:W-:Y:S01]  /*1820*/  ULEA UR43, UR43, UR46, 0x3 ;  /* 0x0000002e2b2b7291 */ /* 0x000fe2000f8e183f */
[----:B------:R-:W-:Y:S01]  /*1830*/  IMAD.U32 R136, RZ, RZ, UR5 ;  /* 0x00000005ff887e24 */ /* 0x000fe2000f8e00ff */
[----:B------:R-:W-:-:S02]  /*1840*/  ULOP3.LUT UR47, UR4, 0x8, URZ, 0x3c, !UPT ;  /* 0x00000008042f7892 */ /* 0x000fc4000f8e3c3f */
[-C--:B---3--:R-:W-:Y:S01]  /*1850*/  SHF.L.U32 R3, R3, R128.reuse, RZ ;  /* 0x0000008003037219 */ /* 0x088fe200000006ff */
[----:B------:R-:W-:Y:S01]  /*1860*/  ULOP3.LUT UR44, UR4, 0x18, URZ, 0x3c, !UPT ;  /* 0x00000018042c7892 */ /* 0x000fe2000f8e3c3f */
[C---:B----4-:R-:W-:Y:S01]  /*1870*/  SHF.L.U64.HI R129, R130.reuse, 0x3, R131 ;  /* 0x0000000382817819 */ /* 0x050fe20000010283 */
[----:B------:R-:W-:Y:S01]  /*1880*/  IMAD.SHL.U32 R130, R130, 0x8, RZ ;  /* 0x0000000882827824 */ /* 0x000fe200078e00ff */
[----:B------:R-:W-:Y:S02]  /*1890*/  SHF.L.U32 R128, R7, R128, RZ ;  /* 0x0000008007807219 */ /* 0x000fe400000006ff */
[----:B------:R-:W-:Y:S01]  /*18a0*/  LOP3.LUT R133, RZ, R3, RZ, 0x33, !PT ;  /* 0x00000003ff857212 */ /* 0x000fe200078e33ff */
[----:B0-----:R-:W-:Y:S01]  /*18b0*/  IMAD R131, R5, -0x2, R6 ;  /* 0xfffffffe05837824 */ /* 0x001fe200078e0206 */
[----:B--2---:R-:W-:-:S07]  /*18c0*/  SHF.L.U64.HI R132, R10, 0x1, R0 ;  /* 0x000000010a847819 */ /* 0x004fce0000010200 */
.L_x_233:
[----:B------:R-:W-:-:S04]  /*18d0*/  SHF.L.U32 R0, R136, 0x1f, RZ ;  /* 0x0000001f88007819 */ /* 0x000fc800000006ff */
[----:B------:R-:W0:Y:S02]  /*18e0*/  SYNCS.PHASECHK.TRANS64.TRYWAIT P0, [UR43+-0x8], R0 ;  /* 0xfffff800ff0075a7 */ /* 0x000e24000800016b */
[----:B01-34-:R-:W-:Y:S05]  /*18f0*/  @!P0 BRA `(.L_x_20) ;  /* 0x0000008000fc8947 */ /* 0x01bfea0003800000 */
.L_x_265:
[----:B------:R-:W-:Y:S02]  /*1900*/  ULDC UR4, c[0x0][0x28c] ;  /* 0x0000a30000047ab9 */ /* 0x000fe40000000800 */
[----:B------:R-:W-:-:S13]  /*1910*/  ISETP.LT.AND P0, PT, RZ, UR4, PT ;  /* 0x00000004ff007c0c */ /* 0x000fda000bf01270 */
[----:B------:R-:W-:Y:S05]  /*1920*/  @P0 BRA `(.L_x_21) ;  /* 0x0000000000400947 */ /* 0x000fea0003800000 */
[----:B0-----:R-:W-:Y:S01]  /*1930*/  MOV R0, 0x0 ;  /* 0x0000000000007802 */ /* 0x001fe20000000f00 */
[----:B------:R-:W-:Y:S01]  /*1940*/  ULDC.64 UR4, c[0x4][0x68] ;  /* 0x01001a0000047ab9 */ /* 0x000fe20000000a00 */
[----:B------:R-:W-:Y:S01]  /*1950*/  ULDC.64 UR6, c[0x4][0x8] ;  /* 0x0100020000067ab9 */ /* 0x000fe20000000a00 */
[----:B------:R-:W-:Y:S01]  /*1960*/  IMAD.U32 R4, RZ, RZ, UR4 ;  /* 0x00000004ff047e24 */ /* 0x000fe2000f8e00ff */
[----:B------:R0:W1:Y:S01]  /*1970*/  LDC.64 R14, c[0x4][R0] ;  /* 0x01000000000e7b82 */ /* 0x0000620000000a00 */
[----:B------:R-:W-:Y:S01]  /*1980*/  IMAD.U32 R5, RZ, RZ, UR5 ;  /* 0x00000005ff057e24 */ /* 0x000fe2000f8e00ff */
[----:B------:R-:W-:Y:S01]  /*1990*/  ULDC.64 UR4, c[0x4][0x70] ;  /* 0x01001c0000047ab9 */ /* 0x000fe20000000a00 */
[----:B------:R-:W-:Y:S02]  /*19a0*/  IMAD.U32 R10, RZ, RZ, UR6 ;  /* 0x00000006ff0a7e24 */ /* 0x000fe4000f8e00ff */
[----:B------:R-:W-:Y:S02]  /*19b0*/  IMAD.U32 R6, RZ, RZ, UR4 ;  /* 0x00000004ff067e24 */ /* 0x000fe4000f8e00ff */
[----:B------:R-:W-:-:S02]  /*19c0*/  IMAD.U32 R7, RZ, RZ, UR5 ;  /* 0x00000005ff077e24 */ /* 0x000fc4000f8e00ff */
[----:B------:R-:W-:Y:S02]  /*19d0*/  IMAD.U32 R11, RZ, RZ, UR7 ;  /* 0x00000007ff0b7e24 */ /* 0x000fe4000f8e00ff */
[----:B------:R-:W-:Y:S02]  /*19e0*/  IMAD.MOV.U32 R8, RZ, RZ, 0x1e1 ;  /* 0x000001e1ff087424 */ /* 0x000fe400078e00ff */
[----:B------:R-:W-:Y:S02]  /*19f0*/  IMAD.MOV.U32 R12, RZ, RZ, 0x1 ;  /* 0x00000001ff0c7424 */ /* 0x000fe400078e00ff */
[----:B0-----:R-:W-:-:S07]  /*1a00*/  IMAD.MOV.U32 R13, RZ, RZ, RZ ;  /* 0x000000ffff0d7224 */ /* 0x001fce00078e00ff */
[----:B------:R-:W-:-:S07]  /*1a10*/  LEPC R20, `(.L_x_21) ;  /* 0x000000001014794e */ /* 0x000fce0000000000 */
[----:B-1---5:R-:W-:Y:S05]  /*1a20*/  CALL.ABS.NOINC R14 ;  /* 0x000000000e007343 */ /* 0x022fea0003c00000 */
.L_x_21:
[----:B------:R-:W-:-:S13]  /*1a30*/  ISETP.NE.AND P0, PT, R135, 0x3, PT ;  /* 0x000000038700780c */ /* 0x000fda0003f05270 */
[----:B------:R-:W-:Y:S05]  /*1a40*/  @!P0 BRA `(.L_x_22) ;  /* 0x0000000000048947 */ /* 0x000fea0003800000 */
[----:B------:R-:W-:Y:S01]  /*1a50*/  BPT.TRAP 0x1 ;  /* 0x000000040000795c */ /* 0x000fe20000300000 */
.L_x_22:
[----:B0-----:R-:W-:Y:S02]  /*1a60*/  IMAD.U32 R3, RZ, RZ, UR38 ;  /* 0x00000026ff037e24 */ /* 0x001fe4000f8e00ff */
[----:B------:R-:W-:-:S03]  /*1a70*/  IMAD.U32 R0, RZ, RZ, UR39 ;  /* 0x00000027ff007e24 */ /* 0x000fc6000f8e00ff */
[----:B------:R-:W-:Y:S02]  /*1a80*/  LEA R3, R3, UR41, 0x3 ;  /* 0x0000002903037c11 */ /* 0x000fe4000f8e18ff */
[----:B------:R-:W-:-:S04]  /*1a90*/  SHF.L.U32 R0, R0, 0x1f, RZ ;  /* 0x0000001f00007819 */ /* 0x000fc800000006ff */
[----:B------:R0:W1:Y:S01]  /*1aa0*/  SYNCS.PHASECHK.TRANS64.TRYWAIT P1, [R3+URZ], R0 ;  /* 0x00000000030075a7 */ /* 0x000062000802017f */
[----:B------:R-:W-:Y:S05]  /*1ab0*/  @!P0 BRA `(.L_x_23) ;  /* 0x0000000000048947 */ /* 0x000fea0003800000 */
[----:B------:R-:W-:Y:S01]  /*1ac0*/  BPT.TRAP 0x1 ;  /* 0x000000040000795c */ /* 0x000fe20000300000 */
.L_x_23:
[----:B------:R-:W-:-:S05]  /*1ad0*/  IMAD.U32 R4, RZ, RZ, UR42 ;  /* 0x0000002aff047e24 */ /* 0x000fca000f8e00ff */
[----:B------:R-:W-:Y:S01]  /*1ae0*/  ISETP.GE.AND P2, PT, R4, 0x1, PT ;  /* 0x000000010400780c */ /* 0x000fe20003f46270 */
[----:B-1----:R-:W-:-:S12]  /*1af0*/  @P1 BRA `(.L_x_24) ;  /* 0x0000000000081947 */ /* 0x002fd80003800000 */
[----:B------:R-:W1:Y:S02]  /*1b00*/  SYNCS.PHASECHK.TRANS64.TRYWAIT P1, [R3+URZ], R0 ;  /* 0x00000000030075a7 */ /* 0x000e64000802017f */
[----:B-1----:R-:W-:Y:S05]  /*1b10*/  @!P1 BRA `(.L_x_25) ;  /* 0x00000080008c9947 */ /* 0x002fea0003800000 */
.L_x_24:
[----:B------:R-:W-:Y:S05]  /*1b20*/  WARPSYNC.ALL ;  /* 0x0000000000007948 */ /* 0x000fea0003800000 */
[----:B------:R-:W-:Y:S01]  /*1b30*/  UIADD3 UR4, UR41, 0x200, URZ ;  /* 0x0000020029047890 */ /* 0x000fe2000fffe03f */
[----:B------:R-:W-:Y:S01]  /*1b40*/  WARPGROUP.ARRIVE ;  /* 0x00000000000079c5 */ /* 0x000fe20000000000 */
[----:B------:R-:W-:Y:S02]  /*1b50*/  UIADD3 UR5, UR41, 0xe200, URZ ;  /* 0x0000e20029057890 */ /* 0x000fe4000fffe03f */
[----:B------:R-:W-:Y:S02]  /*1b60*/  USHF.R.U32.HI UR4, URZ, 0x4, UR4 ;  /* 0x000000043f047899 */ /* 0x000fe40008011604 */
[----:B------:R-:W-:-:S02]  /*1b70*/  USHF.R.U32.HI UR5, URZ, 0x4, UR5 ;  /* 0x000000043f057899 */ /* 0x000fc40008011605 */
[----:B------:R-:W-:Y:S02]  /*1b80*/  ULOP3.LUT UR4, UR4, 0x3fff, URZ, 0xc0, !UPT ;  /* 0x00003fff04047892 */ /* 0x000fe4000f8ec03f */
[----:B------:R-:W-:Y:S02]  /*1b90*/  ULOP3.LUT UR5, UR5, 0x3fff, URZ, 0xc0, !UPT ;  /* 0x00003fff05057892 */ /* 0x000fe4000f8ec03f */
[----:B------:R-:W-:Y:S02]  /*1ba0*/  ULOP3.LUT UR10, UR4, 0x10000, URZ, 0xfc, !UPT ;  /* 0x00010000040a7892 */ /* 0x000fe4000f8efc3f */
[----:B------:R-:W-:Y:S02]  /*1bb0*/  ULOP3.LUT UR9, UR5, 0x10000, URZ, 0xfc, !UPT ;  /* 0x0001000005097892 */ /* 0x000fe4000f8efc3f */
[----:B------:R-:W-:Y:S02]  /*1bc0*/  ULEA UR4, UR38, UR10, 0x8 ;  /* 0x0000000a26047291 */ /* 0x000fe4000f8e403f */
[----:B------:R-:W-:Y:S01]  /*1bd0*/  UIMAD UR6, UR38, 0x300, UR9 ;  /* 0x00000300260678a4 */ /* 0x000fe2000f8e0209 */
[----:B------:R-:W-:Y:S01]  /*1be0*/  UMOV UR5, 0x80000020 ;  /* 0x8000002000057882 */ /* 0x000fe20000000000 */
[----:B------:R-:W-:-:S07]  /*1bf0*/  UMOV UR7, 0x80000020 ;  /* 0x8000002000077882 */ /* 0x000fce0000000000 */
[----:B------:R-:W-:Y:S01]  /*1c00*/  HGMMA.64x192x16.F32.BF16 R24, gdesc[UR4], RZ, !UPT, gsb0 ;  /* 0x02e00000041879f0 */ /* 0x000fe2000c0018ff */
[----:B------:R-:W-:Y:S02]  /*1c10*/  UIADD3 UR4, UR4, 0x2, URZ ;  /* 0x0000000204047890 */ /* 0x000fe4000fffe03f */
[----:B------:R-:W-:Y:S01]  /*1c20*/  UIADD3 UR6, UR6, 0x2, URZ ;  /* 0x0000000206067890 */ /* 0x000fe2000fffe03f */
[----:B------:R-:W-:Y:S01]  /*1c30*/  UMOV UR5, 0x80000020 ;  /* 0x8000002000057882 */ /* 0x000fe20000000000 */
[----:B------:R-:W-:Y:S01]  /*1c40*/  UMOV UR7, 0x80000020 ;  /* 0x8000002000077882 */ /* 0x000fe20000000000 */
[----:B------:R-:W-:Y:S02]  /*1c50*/  WARPGROUP.DEPBAR.LE gsb0, 0x0 ;  /* 0x00008000000079c5 */ /* 0x000fe40000010000 */
[----:B------:R-:W-:-:S12]  /*1c60*/  WARPGROUP.ARRIVE ;  /* 0x00000000000079c5 */ /* 0x000fd80000000000 */
[----:B------:R-:W-:Y:S03]  /*1c70*/  HGMMA.64x192x16.F32.BF16 R24, gdesc[UR4], R24, gsb0 ;  /* 0x02e00000041879f0 */ /* 0x000fe60008001818 */
[----:B------:R-:W-:Y:S02]  /*1c80*/  WARPGROUP.DEPBAR.LE gsb0, 0x0 ;  /* 0x00008000000079c5 */ /* 0x000fe40000010000 */
[----:B------:R-:W-:Y:S05]  /*1c90*/  @!P2 BRA `(.L_x_26) ;  /* 0x0000000000d4a947 */ /* 0x000fea0003800000 */
[----:B------:R-:W-:Y:S01]  /*1ca0*/  UIADD3 UR4, UR38, 0x1, URZ ;  /* 0x0000000126047890 */ /* 0x000fe2000fffe03f */
[----:B01----:R-:W-:Y:S02]  /*1cb0*/  IMAD.U32 R0, RZ, RZ, UR42 ;  /* 0x0000002aff007e24 */ /* 0x003fe4000f8e00ff */
[----:B------:R-:W-:Y:S01]  /*1cc0*/  IMAD.U32 R3, RZ, RZ, UR38 ;  /* 0x00000026ff037e24 */ /* 0x000fe2000f8e00ff */
[----:B------:R-:W-:-:S04]  /*1cd0*/  UISETP.NE.AND UP0, UPT, UR4, 0xe, UPT ;  /* 0x0000000e0400788c */ /* 0x000fc8000bf05270 */
[----:B------:R-:W-:Y:S02]  /*1ce0*/  USEL UR5, URZ, 0x1, UP0 ;  /* 0x000000013f057887 */ /* 0x000fe40008000000 */
[----:B------:R-:W-:Y:S02]  /*1cf0*/  USEL UR8, UR4, URZ, UP0 ;  /* 0x0000003f04087287 */ /* 0x000fe40008000000 */
[----:B------:R-:W-:-:S06]  /*1d00*/  ULOP3.LUT UR5, UR39, UR5, URZ, 0x3c, !UPT ;  /* 0x0000000527057292 */ /* 0x000fcc000f8e3c3f */
[----:B------:R-:W-:-:S07]  /*1d10*/  IMAD.U32 R6, RZ, RZ, UR5 ;  /* 0x00000005ff067e24 */ /* 0x000fce000f8e00ff */
.L_x_33:
[----:B------:R-:W-:Y:S05]  /*1d20*/  @!P0 BRA `(.L_x_27) ;  /* 0x0000000000048947 */ /* 0x000fea0003800000 */
[----:B------:R-:W-:Y:S01]  /*1d30*/  BPT.TRAP 0x1 ;  /* 0x000000040000795c */ /* 0x000fe20000300000 */
.L_x_27:
[----:B------:R-:W-:Y:S01]  /*1d40*/  ULEA UR4, UR8, UR41, 0x3 ;  /* 0x0000002908047291 */ /* 0x000fe2000f8e183f */
[----:B------:R-:W-:-:S08]  /*1d50*/  SHF.L.U32 R4, R6, 0x1f, RZ ;  /* 0x0000001f06047819 */ /* 0x000fd000000006ff */
[----:B------:R0:W1:Y:S01]  /*1d60*/  SYNCS.PHASECHK.TRANS64.TRYWAIT P1, [UR4], R4 ;  /* 0x00000004ff0075a7 */ /* 0x0000620008020144 */
[----:B------:R-:W-:Y:S05]  /*1d70*/  @!P0 BRA `(.L_x_28) ;  /* 0x0000000000048947 */ /* 0x000fea0003800000 */
[----:B------:R-:W-:Y:S01]  /*1d80*/  BPT.TRAP 0x1 ;  /* 0x000000040000795c */ /* 0x000fe20000300000 */
.L_x_28:
[----:B-1----:R-:W-:Y:S05]  /*1d90*/  @P1 BRA `(.L_x_29) ;  /* 0x0000000000081947 */ /* 0x002fea0003800000 */
[----:B------:R-:W1:Y:S02]  /*1da0*/  SYNCS.PHASECHK.TRANS64.TRYWAIT P1, [UR4], R4 ;  /* 0x00000004ff0075a7 */ /* 0x000e640008020144 */
[----:B-1----:R-:W-:Y:S05]  /*1db0*/  @!P1 BRA `(.L_x_30) ;  /* 0x0000007c00f89947 */ /* 0x002fea0003800000 */
.L_x_29:
[----:B------:R-:W-:Y:S01]  /*1dc0*/  ULEA UR4, UR8, UR10, 0x8 ;  /* 0x0000000a08047291 */ /* 0x000fe2000f8e403f */
[----:B------:R-:W-:Y:S01]  /*1dd0*/  WARPGROUP.ARRIVE ;  /* 0x00000000000079c5 */ /* 0x000fe20000000000 */
[----:B------:R-:W-:Y:S01]  /*1de0*/  UIMAD UR6, UR8, 0x300, UR9 ;  /* 0x00000300080678a4 */ /* 0x000fe2000f8e0209 */
[----:B------:R-:W-:Y:S01]  /*1df0*/  UMOV UR5, 0x80000020 ;  /* 0x8000002000057882 */ /* 0x000fe20000000000 */
[----:B------:R-:W-:-:S07]  /*1e00*/  UMOV UR7, 0x80000020 ;  /* 0x8000002000077882 */ /* 0x000fce0000000000 */
[----:B------:R-:W-:Y:S01]  /*1e10*/  HGMMA.64x192x16.F32.BF16 R24, gdesc[UR4], R24, gsb0 ;  /* 0x02e00000041879f0 */ /* 0x000fe20008001818 */
        /* <DEDUP_REMOVED lines=9> */
[----:B------:R-:W-:Y:S01]  /*1eb0*/  BPT.TRAP 0x1 ;  /* 0x000000040000795c */ /* 0x000fe20000300000 */
.L_x_31:
[----:B------:R-:W-:-:S13]  /*1ec0*/  ISETP.NE.AND P1, PT, R122, RZ, PT ;  /* 0x000000ff7a00720c */ /* 0x000fda0003f25270 */
[----:B01----:R-:W-:-:S05]  /*1ed0*/  @P1 LEA R4, R3, UR41, 0x3 ;  /* 0x0000002903041c11 */ /* 0x003fca000f8e18ff */
[----:B------:R-:W-:-:S05]  /*1ee0*/  @P1 VIADD R4, R4, 0x70 ;  /* 0x0000007004041836 */ /* 0x000fca0000000000 */
[----:B------:R-:W-:-:S04]  /*1ef0*/  @P1 PRMT R4, R123, 0x654, R4 ;  /* 0x000006547b041816 */ /* 0x000fc80000000004 */
[----:B------:R0:W-:Y:S01]  /*1f00*/  @P1 SYNCS.ARRIVE.TRANS64.RED.A1T0 RZ, [R4+URZ], RZ ;  /* 0x000000ff04ff19a7 */ /* 0x0001e2000810043f */
[----:B------:R-:W-:-:S13]  /*1f10*/  ISETP.GT.U32.AND P1, PT, R23, 0x1, PT ;  /* 0x000000011700780c */ /* 0x000fda0003f24070 */
[----:B0-----:R-:W-:Y:S05]  /*1f20*/  @P1 BRA `(.L_x_32) ;  /* 0x0000000000041947 */ /* 0x001fea0003800000 */
[----:B------:R-:W-:Y:S01]  /*1f30*/  BPT.TRAP 0x1 ;  /* 0x000000040000795c */ /* 0x000fe20000300000 */
.L_x_32:
[----:B------:R-:W-:Y:S01]  /*1f40*/  UIADD3 UR8, UR8, 0x1, URZ ;  /* 0x0000000108087890 */ /* 0x000fe2000fffe03f */
[C---:B------:R-:W-:Y:S01]  /*1f50*/  ISETP.GT.AND P2, PT, R0.reuse, 0x1, PT ;  /* 0x000000010000780c */ /* 0x040fe20003f44270 */
[----:B------:R-:W-:Y:S02]  /*1f60*/  VIADD R3, R3, 0x1 ;  /* 0x0000000103037836 */ /* 0x000fe40000000000 */
[----:B------:R-:W-:Y:S01]  /*1f70*/  UISETP.NE.AND UP0, UPT, UR8, 0xe, UPT ;  /* 0x0000000e0800788c */ /* 0x000fe2000bf05270 */
[----:B------:R-:W-:Y:S02]  /*1f80*/  VIADD R0, R0, 0xffffffff ;  /* 0xffffffff00007836 */ /* 0x000fe40000000000 */
[C---:B------:R-:W-:Y:S01]  /*1f90*/  ISETP.NE.AND P1, PT, R3.reuse, 0xe, PT ;  /* 0x0000000e0300780c */ /* 0x040fe20003f25270 */
[----:B------:R-:W-:Y:S02]  /*1fa0*/  USEL UR4, URZ, 0x1, UP0 ;  /* 0x000000013f047887 */ /* 0x000fe40008000000 */
[----:B------:R-:W-:Y:S01]  /*1fb0*/  USEL UR8, UR8, URZ, UP0 ;  /* 0x0000003f08087287 */ /* 0x000fe20008000000 */
[----:B------:R-:W-:-:S03]  /*1fc0*/  SEL R3, R3, RZ, P1 ;  /* 0x000000ff03037207 */ /* 0x000fc60000800000 */
[----:B------:R-:W-:Y:S01]  /*1fd0*/  LOP3.LUT R6, R6, UR4, RZ, 0x3c, !PT ;  /* 0x0000000406067c12 */ /* 0x000fe2000f8e3cff */
[----:B------:R-:W-:Y:S07]  /*1fe0*/  @P2 BRA `(.L_x_33) ;  /* 0xfffffffc004c2947 */ /* 0x000fee000383ffff */
.L_x_26:
[----:B01----:R-:W0:Y:S01]  /*1ff0*/  LDC R0, c[0x0][0x28c] ;  /* 0x0000a300ff007b82 */ /* 0x003e220000000800 */
[----:B------:R-:W-:-:S04]  /*2000*/  IMAD.U32 R3, RZ, RZ, UR47 ;  /* 0x0000002fff037e24 */ /* 0x000fc8000f8e00ff */
[----:B------:R1:W-:Y:S01]  /*2010*/  SYNCS.ARRIVE.TRANS64.A1T0 RZ, [R3+UR46], RZ ;  /* 0x000000ff03ff79a7 */ /* 0x0003e2000810002e */
[----:B0-----:R-:W-:-:S13]  /*2020*/  ISETP.GE.AND P1, PT, R0, 0x1, PT ;  /* 0x000000010000780c */ /* 0x001fda0003f26270 */
[----:B-1----:R-:W-:Y:S05]  /*2030*/  @!P1 BRA `(.L_x_34) ;  /* 0x00000000004c9947 */ /* 0x002fea0003800000 */
[----:B------:R-:W-:Y:S05]  /*2040*/  @!P0 BRA `(.L_x_35) ;  /* 0x0000000000048947 */ /* 0x000fea0003800000 */
[----:B------:R-:W-:Y:S01]  /*2050*/  BPT.TRAP 0x1 ;  /* 0x000000040000795c */ /* 0x000fe20000300000 */
.L_x_35:
[----:B------:R-:W-:Y:S01]  /*2060*/  ISETP.NE.AND P0, PT, R122, RZ, PT ;  /* 0x000000ff7a00720c */ /* 0x000fe20003f05270 */
[----:B------:R-:W-:Y:S01]  /*2070*/  BSSY B0, `(.L_x_36) ;  /* 0x000000d000007945 */ /* 0x000fe20003800000 */
[----:B------:R-:W-:-:S11]  /*2080*/  ISETP.GT.U32.AND P1, PT, R23, 0x1, PT ;  /* 0x000000011700780c */ /* 0x000fd60003f24070 */
[----:B------:R-:W-:Y:S05]  /*2090*/  @!P0 BRA `(.L_x_37) ;  /* 0x0000000000288947 */ /* 0x000fea0003800000 */
[----:B------:R-:W-:-:S04]  /*20a0*/  UIADD3 UR6, UR38, UR42, URZ ;  /* 0x0000002a26067290 */ /* 0x000fc8000fffe03f */
[----:B------:R-:W-:-:S04]  /*20b0*/  USHF.R.U32.HI UR4, URZ, 0x1, UR6 ;  /* 0x000000013f047899 */ /* 0x000fc80008011606 */
[----:B------:R-:W-:-:S04]  /*20c0*/  UIMAD.WIDE.U32 UR4, UR4, -0x6db6db6d, URZ ;  /* 0x92492493040478a5 */ /* 0x000fc8000f8e003f */
[----:B------:R-:W-:-:S04]  /*20d0*/  USHF.R.U32.HI UR4, URZ, 0x2, UR5 ;  /* 0x000000023f047899 */ /* 0x000fc80008011605 */
[----:B------:R-:W-:-:S04]  /*20e0*/  UIMAD UR6, UR4, -0xe, UR6 ;  /* 0xfffffff2040678a4 */ /* 0x000fc8000f8e0206 */
[----:B------:R-:W-:-:S04]  /*20f0*/  ULEA UR6, UR6, UR41, 0x3 ;  /* 0x0000002906067291 */ /* 0x000fc8000f8e183f */
[----:B------:R-:W-:-:S06]  /*2100*/  UIADD3 UR6, UR6, 0x70, URZ ;  /* 0x0000007006067890 */ /* 0x000fcc000fffe03f */
[----:B------:R-:W-:-:S05]  /*2110*/  IMAD.U32 R0, RZ, RZ, UR6 ;  /* 0x00000006ff007e24 */ /* 0x000fca000f8e00ff */
[----:B------:R-:W-:-:S04]  /*2120*/  PRMT R0, R123, 0x654, R0 ;  /* 0x000006547b007816 */ /* 0x000fc80000000000 */
[----:B------:R0:W-:Y:S03]  /*2130*/  SYNCS.ARRIVE.TRANS64.RED.A1T0 RZ, [R0+URZ], RZ ;  /* 0x000000ff00ff79a7 */ /* 0x0001e6000810043f */
.L_x_37:
[----:B------:R-:W-:Y:S05]  /*2140*/  BSYNC B0 ;  /* 0x0000000000007941 */ /* 0x000fea0003800000 */
.L_x_36:
[----:B------:R-:W-:Y:S05]  /*2150*/  @P1 BRA `(.L_x_34) ;  /* 0x0000000000041947 */ /* 0x000fea0003800000 */
[----:B------:R-:W-:Y:S01]  /*2160*/  BPT.TRAP 0x1 ;  /* 0x000000040000795c */ /* 0x000fe20000300000 */
.L_x_34:
[----:B0-----:R-:W-:Y:S01]  /*2170*/  SHF.L.U32 R0, R136, 0x1f, RZ ;  /* 0x0000001f88007819 */ /* 0x001fe200000006ff */
[----:B------:R-:W-:Y:S01]  /*2180*/  UIADD3 UR38, UR38, UR45, URZ ;  /* 0x0000002d26267290 */ /* 0x000fe2000fffe03f */
[----:B------:R-:W-:Y:S01]  /*2190*/  SHF.R.S32.HI R15, RZ, 0x1f, R19 ;  /* 0x0000001fff0f7819 */ /* 0x000fe20000011413 */
[----:B------:R-:W-:Y:S01]  /*21a0*/  UISETP.GE.U32.AND UP1, UPT, UR45, 0xe, UPT ;  /* 0x0000000e2d00788c */ /* 0x000fe2000bf26070 */
[----:B------:R-:W0:Y:S01]  /*21b0*/  SYNCS.PHASECHK.TRANS64.TRYWAIT P0, [UR43+0x8], R0 ;  /* 0x00000800ff0075a7 */ /* 0x000e22000800016b */
[----:B------:R-:W-:Y:S02]  /*21c0*/  UISETP.GT.U32.AND UP0, UPT, UR38, 0xd, UPT ;  /* 0x0000000d2600788c */ /* 0x000fe4000bf04070 */
[----:B------:R-:W-:Y:S02]  /*21d0*/  USHF.R.U32.HI UR4, URZ, 0x1, UR38 ;  /* 0x000000013f047899 */ /* 0x000fe40008011626 */
[----:B------:R-:W-:Y:S02]  /*21e0*/  UISETP.LT.U32.AND UP0, UPT, UR45, 0xe, UP0 ;  /* 0x0000000e2d00788c */ /* 0x000fe40008701070 */
[----:B------:R-:W-:-:S02]  /*21f0*/  UIMAD.WIDE.U32 UR4, UR4, -0x6db6db6d, URZ ;  /* 0x92492493040478a5 */ /* 0x000fc4000f8e003f */
[----:B------:R-:W-:Y:S02]  /*2200*/  USEL UR6, URZ, 0x1, !UP0 ;  /* 0x000000013f067887 */ /* 0x000fe4000c000000 */
[----:B------:R-:W-:Y:S02]  /*2210*/  USHF.R.U32.HI UR4, URZ, 0x2, UR5 ;  /* 0x000000023f047899 */ /* 0x000fe40008011605 */
[----:B------:R-:W-:Y:S02]  /*2220*/  ULOP3.LUT UR39, UR39, UR6, URZ, 0x3c, !UPT ;  /* 0x0000000627277292 */ /* 0x000fe4000f8e3c3f */
[----:B------:R-:W-:Y:S02]  /*2230*/  UIMAD UR38, UR4, -0xe, UR38 ;  /* 0xfffffff2042678a4 */ /* 0x000fe4000f8e0226 */
[----:B------:R-:W-:Y:S01]  /*2240*/  @UP1 ULOP3.LUT UR39, UR39, 0x1, UR4, 0x78, !UPT ;  /* 0x0000000127271892 */ /* 0x000fe2000f8e7804 */
[----:B0-----:R-:W-:Y:S11]  /*2250*/  @!P0 BRA `(.L_x_38) ;  /* 0x0000007800e88947 */ /* 0x001ff60003800000 */
.L_x_266:
[----:B------:R-:W-:Y:S01]  /*2260*/  IMAD.SHL.U32 R7, R22, 0x40, RZ ;  /* 0x0000004016077824 */ /* 0x000fe200078e00ff */
[----:B------:R-:W-:Y:S01]  /*2270*/  ULDC UR6, c[0x0][0x284] ;  /* 0x0000a10000067ab9 */ /* 0x000fe20000000800 */
[----:B------:R-:W-:Y:S01]  /*2280*/  IMAD R10, R18, 0xc0, RZ ;  /* 0x000000c0120a7824 */ /* 0x000fe200078e02ff */
[----:B------:R-:W-:Y:S01]  /*2290*/  ULDC.64 UR4, c[0x0][0x5d0] ;  /* 0x0001740000047ab9 */ /* 0x000fe20000000a00 */
[----:B------:R-:W-:Y:S01]  /*22a0*/  IMAD.WIDE R138, R22, 0x40, R124 ;  /* 0x00000040168a7825 */ /* 0x000fe200078e027c */
[----:B------:R-:W-:Y:S01]  /*22b0*/  ISETP.GE.AND P0, PT, R7, UR6, PT ;  /* 0x0000000607007c0c */ /* 0x000fe2000bf06270 */
[----:B------:R-:W-:Y:S01]  /*22c0*/  ULDC UR6, c[0x0][0x288] ;  /* 0x0000a20000067ab9 */ /* 0x000fe20000000800 */
[----:B------:R-:W-:Y:S01]  /*22d0*/  SHF.R.S32.HI R11, RZ, 0x1f, R10 ;  /* 0x0000001fff0b7819 */ /* 0x000fe2000001140a */
[----:B0-----:R-:W-:Y:S01]  /*22e0*/  IMAD R0, R15, UR4, RZ ;  /* 0x000000040f007c24 */ /* 0x001fe2000f8e02ff */
[----:B------:R-:W-:Y:S01]  /*22f0*/  ISETP.GE.OR P0, PT, R10, UR6, P0 ;  /* 0x000000060a007c0c */ /* 0x000fe20008706670 */
[----:B------:R-:W-:-:S04]  /*2300*/  IMAD.WIDE.U32 R4, R19, UR4, R126 ;  /* 0x0000000413047c25 */ /* 0x000fc8000f8e007e */
[----:B------:R-:W-:Y:S01]  /*2310*/  IMAD R3, R19, UR5, R0 ;  /* 0x0000000513037c24 */ /* 0x000fe2000f8e0200 */
[----:B------:R-:W-:Y:S01]  /*2320*/  IADD3 R4, P1, R10, R4, RZ ;  /* 0x000000040a047210 */ /* 0x000fe20007f3e0ff */
[----:B------:R-:W-:Y:S02]  /*2330*/  ULDC.64 UR4, c[0x0][0x5c8] ;  /* 0x0001720000047ab9 */ /* 0x000fe40000000a00 */
[----:B------:R-:W-:Y:S01]  /*2340*/  IMAD R9, R139, UR4, RZ ;  /* 0x000000048b097c24 */ /* 0x000fe2000f8e02ff */
[----:B------:R-:W-:-:S03]  /*2350*/  IADD3.X R5, R11, R5, R3, P1, !PT ;  /* 0x000000050b057210 */ /* 0x000fc60000ffe403 */
[C---:B------:R-:W-:Y:S02]  /*2360*/  IMAD R9, R138.reuse, UR5, R9 ;  /* 0x000000058a097c24 */ /* 0x040fe4000f8e0209 */
[----:B------:R-:W-:Y:S01]  /*2370*/  IMAD.WIDE.U32 R140, R138, UR4, R4 ;  /* 0x000000048a8c7c25 */ /* 0x000fe2000f8e0004 */
[----:B------:R-:W-:Y:S06]  /*2380*/  @P0 BRA `(.L_x_39) ;  /* 0x0000005c00580947 */ /* 0x000fec0003800000 */
[----:B-----5:R-:W-:Y:S01]  /*2390*/  FSETP.NEU.AND P0, PT, R120, RZ, PT ;  /* 0x000000ff7800720b */ /* 0x020fe20003f0d000 */
[----:B------:R-:W-:Y:S01]  /*23a0*/  IMAD.IADD R3, R131, 0x1, -R10 ;  /* 0x0000000183037824 */ /* 0x000fe200078e0a0a */
[----:B------:R-:W-:Y:S01]  /*23b0*/  BSSY B0, `(.L_x_39) ;  /* 0x00005d3000007945 */ /* 0x000fe20003800000 */
[----:B------:R-:W-:Y:S02]  /*23c0*/  IMAD.IADD R0, R134, 0x1, -R7 ;  /* 0x0000000186007824 */ /* 0x000fe400078e0a07 */
[----:B------:R-:W-:Y:S01]  /*23d0*/  IMAD.IADD R147, R141, 0x1, R9 ;  /* 0x000000018d937824 */ /* 0x000fe200078e0209 */
[----:B------:R-:W-:-:S04]  /*23e0*/  ISETP.GT.AND P2, PT, R3, RZ, PT ;  /* 0x000000ff0300720c */ /* 0x000fc80003f44270 */
[----:B------:R-:W-:-:S03]  /*23f0*/  ISETP.GT.AND P1, PT, R0, RZ, P2 ;  /* 0x000000ff0000720c */ /* 0x000fc60001724270 */
[----:B------:R-:W-:Y:S10]  /*2400*/  @!P0 BRA `(.L_x_40) ;  /* 0x00000040005c8947 */ /* 0x000ff40003800000 */
[----:B------:R-:W0:Y:S01]  /*2410*/  LDC.64 R12, c[0x0][0x5b8] ;  /* 0x00016e00ff0c7b82 */ /* 0x000e220000000a00 */
[----:B------:R-:W-:-:S07]  /*2420*/  ULDC.64 UR4, c[0x0][0x5c0] ;  /* 0x0001700000047ab9 */ /* 0x000fce0000000a00 */
[----:B------:R-:W1:Y:S08]  /*2430*/  LDC.64 R144, c[0x0][0x5b0] ;  /* 0x00016c00ff907b82 */ /* 0x000e700000000a00 */
[----:B------:R-:W2:Y:S01]  /*2440*/  LDC.64 R8, c[0x0][0x5a8] ;  /* 0x00016a00ff087b82 */ /* 0x000ea20000000a00 */
[-C--:B0-----:R-:W-:Y:S02]  /*2450*/  IMAD R6, R15, R12.reuse, RZ ;  /* 0x0000000c0f067224 */ /* 0x081fe400078e02ff */
[----:B------:R-:W-:-:S04]  /*2460*/  IMAD.WIDE.U32 R4, R19, R12, R126 ;  /* 0x0000000c13047225 */ /* 0x000fc800078e007e */
[----:B------:R-:W-:Y:S01]  /*2470*/  IMAD R141, R19, R13, R6 ;  /* 0x0000000d138d7224 */ /* 0x000fe200078e0206 */
[----:B------:R-:W-:Y:S01]  /*2480*/  IADD3 R14, P0, R10, R4, RZ ;  /* 0x000000040a0e7210 */ /* 0x000fe20007f1e0ff */
[----:B-1----:R-:W-:-:S03]  /*2490*/  IMAD R4, R139, R144, RZ ;  /* 0x000000908b047224 */ /* 0x002fc600078e02ff */
[----:B------:R-:W-:Y:S01]  /*24a0*/  IADD3.X R15, R11, R5, R141, P0, !PT ;  /* 0x000000050b0f7210 */ /* 0x000fe200007fe48d */
[C---:B------:R-:W-:Y:S02]  /*24b0*/  IMAD R143, R138.reuse, R145, R4 ;  /* 0x000000918a8f7224 */ /* 0x040fe400078e0204 */
[----:B------:R-:W-:-:S04]  /*24c0*/  IMAD.WIDE.U32 R4, R138, R144, R14 ;  /* 0x000000908a047225 */ /* 0x000fc800078e000e */
[----:B------:R-:W-:Y:S01]  /*24d0*/  IMAD.IADD R5, R5, 0x1, R143 ;  /* 0x0000000105057824 */ /* 0x000fe200078e028f */
[----:B--2---:R-:W-:-:S04]  /*24e0*/  LEA R6, P0, R4, R8, 0x1 ;  /* 0x0000000804067211 */ /* 0x004fc800078008ff */
[----:B------:R-:W-:-:S05]  /*24f0*/  LEA.HI.X R7, R4, R9, R5, 0x1, P0 ;  /* 0x0000000904077211 */ /* 0x000fca00000f0c05 */
[----:B------:R0:W2:Y:S01]  /*2500*/  @P1 LDG.E.LTC128B.U16 R13, desc[UR36][R6.64] ;  /* 0x00000024060d1981 */ /* 0x0000a2000c1e1520 */
[----:B------:R-:W-:Y:S01]  /*2510*/  IMAD.WIDE.U32 R4, R138, R144, R10 ;  /* 0x000000908a047225 */ /* 0x000fe200078e000a */
[----:B------:R-:W-:Y:S02]  /*2520*/  BSSY B1, `(.L_x_41) ;  /* 0x0000014000017945 */ /* 0x000fe40003800000 */
[----:B------:R-:W-:-:S04]  /*2530*/  IADD3 R20, P0, R126, R4, RZ ;  /* 0x000000047e147210 */ /* 0x000fc80007f1e0ff */
[----:B------:R-:W-:Y:S02]  /*2540*/  IADD3.X R21, R127, R143, R5, P0, !PT ;  /* 0x0000008f7f157210 */ /* 0x000fe400007fe405 */
[----:B------:R-:W-:Y:S01]  /*2550*/  LEA R4, P0, R140, UR4, 0x1 ;  /* 0x000000048c047c11 */ /* 0x000fe2000f8008ff */
[----:B------:R-:W-:-:S03]  /*2560*/  IMAD.WIDE.U32 R20, R19, R12, R20 ;  /* 0x0000000c13147225 */ /* 0x000fc600078e0014 */
[----:B------:R-:W-:Y:S02]  /*2570*/  LEA.HI.X R5, R140, UR5, R147, 0x1, P0 ;  /* 0x000000058c057c11 */ /* 0x000fe400080f0c93 */
[----:B------:R-:W-:Y:S01]  /*2580*/  ISETP.GT.AND P0, PT, R3, 0x1, PT ;  /* 0x000000010300780c */ /* 0x000fe20003f04270 */
[----:B0-----:R-:W-:Y:S01]  /*2590*/  IMAD.IADD R7, R141, 0x1, R21 ;  /* 0x000000018d077824 */ /* 0x001fe200078e0215 */
[----:B------:R-:W-:Y:S02]  /*25a0*/  LEA R6, P4, R20, R8, 0x1 ;  /* 0x0000000814067211 */ /* 0x000fe400078808ff */
[----:B------:R-:W-:Y:S02]  /*25b0*/  ISETP.GT.AND P3, PT, R0, RZ, P0 ;  /* 0x000000ff0000720c */ /* 0x000fe40000764270 */
[----:B------:R-:W-:Y:S01]  /*25c0*/  LEA.HI.X R7, R20, R9, R7, 0x1, P4 ;  /* 0x0000000914077211 */ /* 0x000fe200020f0c07 */
[C---:B------:R-:W-:Y:S01]  /*25d0*/  IMAD.SHL.U32 R20, R144.reuse, 0x8, RZ ;  /* 0x0000000890147824 */ /* 0x040fe200078e00ff */
[----:B------:R-:W-:Y:S01]  /*25e0*/  SHF.L.U64.HI R21, R144, 0x3, R145 ;  /* 0x0000000390157819 */ /* 0x000fe20000010291 */
[----:B--2---:R-:W-:-:S04]  /*25f0*/  IMAD.U32 R137, R13, 0x10000, RZ ;  /* 0x000100000d897824 */ /* 0x004fc800078e00ff */
[----:B------:R-:W-:-:S04]  /*2600*/  FMUL R137, R137, R120 ;  /* 0x0000007889897220 */ /* 0x000fc80000400000 */
[----:B------:R-:W-:-:S05]  /*2610*/  FFMA R137, R24, R121, R137 ;  /* 0x0000007918897223 */ /* 0x000fca0000000089 */
[----:B------:R-:W-:-:S05]  /*2620*/  F2FP.BF16.F32.PACK_AB R137, RZ, R137 ;  /* 0x00000089ff89723e */ /* 0x000fca00000010ff */
[----:B------:R0:W-:Y:S01]  /*2630*/  @P1 STG.E.U16 desc[UR36][R4.64], R137 ;  /* 0x0000008904001986 */ /* 0x0001e2000c101524 */
[----:B------:R-:W-:Y:S05]  /*2640*/  @!P3 BRA `(.L_x_42) ;  /* 0x000000000004b947 */ /* 0x000fea0003800000 */
[----:B------:R1:W5:Y:S02]  /*2650*/  LDG.E.LTC128B.U16 R13, desc[UR36][R6.64+0x2] ;  /* 0x00000224060d7981 */ /* 0x000364000c1e1520 */
.L_x_42:
[----:B------:R-:W-:Y:S05]  /*2660*/  BSYNC B1 ;  /* 0x0000000000017941 */ /* 0x000fea0003800000 */
.L_x_41:
[----:B0----5:R-:W-:Y:S01]  /*2670*/  IMAD.U32 R137, R13, 0x10000, RZ ;  /* 0x000100000d897824 */ /* 0x021fe200078e00ff */
[----:B------:R-:W-:Y:S01]  /*2680*/  ISETP.GT.AND P2, PT, R0, 0x8, P2 ;  /* 0x000000080000780c */ /* 0x000fe20001744270 */
[----:B------:R-:W-:-:S04]  /*2690*/  IMAD.WIDE.U32 R20, R138, R144, R20 ;  /* 0x000000908a147225 */ /* 0x000fc800078e0014 */
[----:B------:R-:W-:Y:S01]  /*26a0*/  FMUL R18, R137, R120 ;  /* 0x0000007889127220 */ /* 0x000fe20000400000 */
[----:B------:R-:W-:Y:S01]  /*26b0*/  IMAD.IADD R143, R143, 0x1, R21 ;  /* 0x000000018f8f7824 */ /* 0x000fe200078e0215 */
[----:B------:R-:W-:Y:S02]  /*26c0*/  IADD3 R21, P1, R14, R20, RZ ;  /* 0x000000140e157210 */ /* 0x000fe40007f3e0ff */
[----:B------:R-:W-:-:S03]  /*26d0*/  FFMA R18, R25, R121, R18 ;  /* 0x0000007919127223 */ /* 0x000fc60000000012 */
[----:B------:R-:W-:Y:S01]  /*26e0*/  IMAD.X R22, R143, 0x1, R15, P1 ;  /* 0x000000018f167824 */ /* 0x000fe200008e060f */
[C---:B------:R-:W-:Y:S02]  /*26f0*/  LEA R14, P1, R21.reuse, R8, 0x1 ;  /* 0x00000008150e7211 */ /* 0x040fe400078208ff */
[----:B------:R-:W-:Y:S02]  /*2700*/  F2FP.BF16.F32.PACK_AB R18, RZ, R18 ;  /* 0x00000012ff12723e */ /* 0x000fe400000010ff */
[--C-:B------:R-:W-:Y:S02]  /*2710*/  LEA.HI.X R15, R21, R9, R22.reuse, 0x1, P1 ;  /* 0x00000009150f7211 */ /* 0x100fe400008f0c16 */
[----:B------:R-:W-:Y:S02]  /*2720*/  PRMT R22, R18, 0x7610, R22 ;  /* 0x0000761012167816 */ /* 0x000fe40000000016 */
[----:B------:R-:W-:-:S03]  /*2730*/  PRMT R18, R13, 0x7610, R18 ;  /* 0x000076100d127816 */ /* 0x000fc60000000012 */
[----:B------:R0:W-:Y:S04]  /*2740*/  @P3 STG.E.U16 desc[UR36][R4.64+0x2], R22 ;  /* 0x0000021604003986 */ /* 0x0001e8000c101524 */
[----:B------:R-:W2:Y:S01]  /*2750*/  @P2 LDG.E.LTC128B.U16 R18, desc[UR36][R14.64] ;  /* 0x000000240e122981 */ /* 0x000ea2000c1e1520 */
[----:B------:R-:W-:Y:S01]  /*2760*/  IADD3 R10, P1, P3, R126, R20, R10 ;  /* 0x000000147e0a7210 */ /* 0x000fe20007b3e00a */
[----:B------:R-:W-:Y:S01]  /*2770*/  BSSY B1, `(.L_x_43) ;  /* 0x0000011000017945 */ /* 0x000fe20003800000 */
[----:B------:R-:W-:Y:S02]  /*2780*/  ISETP.GT.AND P0, PT, R0, 0x8, P0 ;  /* 0x000000080000780c */ /* 0x000fe40000704270 */
[----:B------:R-:W-:Y:S01]  /*2790*/  IADD3.X R11, R127, R143, R11, P1, P3 ;  /* 0x0000008f7f0b7210 */ /* 0x000fe20000fe640b */
[----:B--2---:R-:W-:-:S04]  /*27a0*/  IMAD.U32 R13, R18, 0x10000, RZ ;  /* 0x00010000120d7824 */ /* 0x004fc800078e00ff */
[----:B------:R-:W-:Y:S01]  /*27b0*/  FMUL R21, R13, R120 ;  /* 0x000000780d157220 */ /* 0x000fe20000400000 */
[----:B------:R-:W-:Y:S01]  /*27c0*/  IMAD.WIDE.U32 R12, R19, R12, R10 ;  /* 0x0000000c130c7225 */ /* 0x000fe200078e000a */
[----:B------:R-:W-:-:S03]  /*27d0*/  SHF.L.U64.HI R11, R130, 0x1, R129 ;  /* 0x00000001820b7819 */ /* 0x000fc60000010281 */
[----:B------:R-:W-:Y:S01]  /*27e0*/  FFMA R21, R26, R121, R21 ;  /* 0x000000791a157223 */ /* 0x000fe20000000015 */
[----:B------:R-:W-:Y:S01]  /*27f0*/  LEA R10, P1, R130, R4, 0x1 ;  /* 0x00000004820a7211 */ /* 0x000fe200078208ff */
[----:B------:R-:W-:Y:S01]  /*2800*/  IMAD.IADD R13, R141, 0x1, R13 ;  /* 0x000000018d0d7824 */ /* 0x000fe200078e020d */
[C---:B------:R-:W-:Y:S02]  /*2810*/  LEA R8, P3, R12.reuse, R8, 0x1 ;  /* 0x000000080c087211 */ /* 0x040fe400078608ff */
[----:B------:R-:W-:Y:S01]  /*2820*/  F2FP.BF16.F32.PACK_AB R21, RZ, R21 ;  /* 0x00000015ff15723e */ /* 0x000fe200000010ff */
[----:B------:R-:W-:Y:S01]  /*2830*/  IMAD.X R11, R11, 0x1, R5, P1 ;  /* 0x000000010b0b7824 */ /* 0x000fe200008e0605 */
[----:B------:R-:W-:-:S04]  /*2840*/  LEA.HI.X R9, R12, R9, R13, 0x1, P3 ;  /* 0x000000090c097211 */ /* 0x000fc800018f0c0d */
[----:B------:R0:W-:Y:S01]  /*2850*/  @P2 STG.E.U16 desc[UR36][R10.64], R21 ;  /* 0x000000150a002986 */ /* 0x0001e2000c101524 */
[----:B------:R-:W-:Y:S05]  /*2860*/  @!P0 BRA `(.L_x_44) ;  /* 0x0000000000048947 */ /* 0x000fea0003800000 */
[----:B------:R2:W5:Y:S02]  /*2870*/  LDG.E.LTC128B.U16 R18, desc[UR36][R8.64+0x2] ;  /* 0x0000022408127981 */ /* 0x000564000c1e1520 */
.L_x_44:
[----:B------:R-:W-:Y:S05]  /*2880*/  BSYNC B1 ;  /* 0x0000000000017941 */ /* 0x000fea0003800000 */
.L_x_43:
[----:B-----5:R-:W-:Y:S01]  /*2890*/  IMAD.U32 R13, R18, 0x10000, RZ ;  /* 0x00010000120d7824 */ /* 0x020fe200078e00ff */
[----:B------:R-:W-:Y:S01]  /*28a0*/  ISETP.GT.AND P1, PT, R3, 0x8, PT ;  /* 0x000000080300780c */ /* 0x000fe20003f24270 */
[----:B------:R-:W-:Y:S02]  /*28b0*/  BSSY B1, `(.L_x_45) ;  /* 0x0000008000017945 */ /* 0x000fe40003800000 */
[----:B------:R-:W-:Y:S01]  /*28c0*/  FMUL R12, R13, R120 ;  /* 0x000000780d0c7220 */ /* 0x000fe20000400000 */
[----:B------:R-:W-:-:S03]  /*28d0*/  ISETP.GT.AND P2, PT, R0, RZ, P1 ;  /* 0x000000ff0000720c */ /* 0x000fc60000f44270 */
[----:B------:R-:W-:-:S05]  /*28e0*/  FFMA R12, R27, R121, R12 ;  /* 0x000000791b0c7223 */ /* 0x000fca000000000c */
[----:B------:R-:W-:-:S05]  /*28f0*/  F2FP.BF16.F32.PACK_AB R12, RZ, R12 ;  /* 0x0000000cff0c723e */ /* 0x000fca00000010ff */
[----:B------:R3:W-:Y:S01]  /*2900*/  @P0 STG.E.U16 desc[UR36][R10.64+0x2], R12 ;  /* 0x0000020c0a000986 */ /* 0x0007e2000c101524 */
[----:B------:R-:W-:Y:S05]  /*2910*/  @!P2 BRA `(.L_x_46) ;  /* 0x000000000004a947 */ /* 0x000fea0003800000 */
[----:B------:R4:W5:Y:S02]  /*2920*/  LDG.E.LTC128B.U16 R18, desc[UR36][R6.64+0x10] ;  /* 0x0000102406127981 */ /* 0x000964000c1e1520 */
.L_x_46:
[----:B------:R-:W-:Y:S05]  /*2930*/  BSYNC B1 ;  /* 0x0000000000017941 */ /* 0x000fea0003800000 */
.L_x_45:
        /* <DEDUP_REMOVED lines=10> */
.L_x_48:
[----:B------:R-:W-:Y:S05]  /*29e0*/  BSYNC B1 ;  /* 0x0000000000017941 */ /* 0x000fea0003800000 */
.L_x_47:
[----:B0----5:R-:W-:Y:S01]  /*29f0*/  IMAD.U32 R13, R18, 0x10000, RZ ;  /* 0x00010000120d7824 */ /* 0x021fe200078e00ff */
[----:B------:R-:W-:Y:S01]  /*2a00*/  ISETP.GT.AND P1, PT, R0, 0x8, P1 ;  /* 0x000000080000780c */ /* 0x000fe20000f24270 */
[----:B------:R-:W-:Y:S02]  /*2a10*/  BSSY B1, `(.L_x_49) ;  /* 0x0000007000017945 */ /* 0x000fe40003800000 */
[----:B---3--:R-:W-:-:S04]  /*2a20*/  FMUL R12, R13, R120 ;  /* 0x000000780d0c7220 */ /* 0x008fc80000400000 */
[----:B------:R-:W-:-:S05]  /*2a30*/  FFMA R12, R29, R121, R12 ;  /* 0x000000791d0c7223 */ /* 0x000fca000000000c */
[----:B------:R-:W-:-:S05]  /*2a40*/  F2FP.BF16.F32.PACK_AB R12, RZ, R12 ;  /* 0x0000000cff0c723e */ /* 0x000fca00000010ff */
[----:B------:R0:W-:Y:S01]  /*2a50*/  @P3 STG.E.U16 desc[UR36][R4.64+0x12], R12 ;  /* 0x0000120c04003986 */ /* 0x0001e2000c101524 */
[----:B------:R-:W-:Y:S05]  /*2a60*/  @!P1 BRA `(.L_x_50) ;  /* 0x0000000000049947 */ /* 0x000fea0003800000 */
[----:B------:R3:W5:Y:S02]  /*2a70*/  LDG.E.LTC128B.U16 R18, desc[UR36][R8.64+0x10] ;  /* 0x0000102408127981 */ /* 0x000764000c1e1520 */
.L_x_50:
[----:B------:R-:W-:Y:S05]  /*2a80*/  BSYNC B1 ;  /* 0x0000000000017941 */ /* 0x000fea0003800000 */
.L_x_49:
[----:B-----5:R-:W-:Y:S01]  /*2a90*/  IMAD.U32 R13, R18, 0x10000, RZ ;  /* 0x00010000120d7824 */ /* 0x020fe200078e00ff */
[----:B------:R-:W-:Y:S01]  /*2aa0*/  ISETP.GT.AND P0, PT, R0, 0x8, P0 ;  /* 0x000000080000780c */ /* 0x000fe20000704270 */
[----:B------:R-:W-:Y:S02]  /*2ab0*/  BSSY B1, `(.L_x_51) ;  /* 0x0000007000017945 */ /* 0x000fe40003800000 */
[----:B------:R-:W-:-:S04]  /*2ac0*/  FMUL R13, R13, R120 ;  /* 0x000000780d0d7220 */ /* 0x000fc80000400000 */
[----:B------:R-:W-:-:S05]  /*2ad0*/  FFMA R13, R30, R121, R13 ;  /* 0x000000791e0d7223 */ /* 0x000fca000000000d */
[----:B------:R-:W-:-:S05]  /*2ae0*/  F2FP.BF16.F32.PACK_AB R13, RZ, R13 ;  /* 0x0000000dff0d723e */ /* 0x000fca00000010ff */
[----:B------:R0:W-:Y:S01]  /*2af0*/  @P1 STG.E.U16 desc[UR36][R10.64+0x10], R13 ;  /* 0x0000100d0a001986 */ /* 0x0001e2000c101524 */
[----:B------:R-:W-:Y:S05]  /*2b00*/  @!P0 BRA `(.L_x_52) ;  /* 0x0000000000048947 */ /* 0x000fea0003800000 */
[----:B------:R0:W5:Y:S02]  /*2b10*/  LDG.E.LTC128B.U16 R18, desc[UR36][R8.64+0x12] ;  /* 0x0000122408127981 */ /* 0x000164000c1e1520 */
.L_x_52:
[----:B------:R-:W-:Y:S05]  /*2b20*/  BSYNC B1 ;  /* 0x0000000000017941 */ /* 0x000fea0003800000 */
.L_x_51:
[----:B0----5:R-:W-:Y:S01]  /*2b30*/  IMAD.U32 R13, R18, 0x10000, RZ ;  /* 0x00010000120d7824 */ /* 0x021fe200078e00ff */
        /* <DEDUP_REMOVED lines=9> */
.L_x_54:
[----:B------:R-:W-:Y:S05]  /*2bd0*/  BSYNC B1 ;  /* 0x0000000000017941 */ /* 0x000fea0003800000 */
.L_x_53:
        /* <DEDUP_REMOVED lines=10> */
.L_x_56:
[----:B------:R-:W-:Y:S05]  /*2c80*/  BSYNC B1 ;  /* 0x0000000000017941 */ /* 0x000fea0003800000 */
.L_x_55:
[----:B0----5:R-:W-:Y:S01]  /*2c90*/  IMAD.U32 R13, R18, 0x10000, RZ ;  /* 0x00010000120d7824 */ /* 0x021fe200078e00ff */
        /* <DEDUP_REMOVED lines=8> */
.L_x_58:
[----:B------:R-:W-:Y:S05]  /*2d20*/  BSYNC B1 ;  /* 0x0000000000017941 */ /* 0x000fea0003800000 */
.L_x_57:
        /* <DEDUP_REMOVED lines=9> */
.L_x_60:
[----:B------:R-:W-:Y:S05]  /*2dc0*/  BSYNC B1 ;  /* 0x0000000000017941 */ /* 0x000fea0003800000 */
.L_x_59:
        /* <DEDUP_REMOVED lines=10> */
.L_x_62:
[----:B------:R-:W-:Y:S05]  /*2e70*/  BSYNC B1 ;  /* 0x0000000000017941 */ /* 0x000fea0003800000 */
.L_x_61:
        /* <DEDUP_REMOVED lines=10> */
.L_x_64:
[----:B------:R-:W-:Y:S05]  /*2f20*/  BSYNC B1 ;  /* 0x0000000000017941 */ /* 0x000fea0003800000 */
.L_x_63:
        /* <DEDUP_REMOVED lines=9> */
.L_x_66:
[----:B------:R-:W-:Y:S05]  /*2fc0*/  BSYNC B1 ;  /* 0x0000000000017941 */ /* 0x000fea0003800000 */
.L_x_65:
        /* <DEDUP_REMOVED lines=9> */
.L_x_68:
[----:B------:R-:W-:Y:S05]  /*3060*/  BSYNC B1 ;  /* 0x0000000000017941 */ /* 0x000fea0003800000 */
.L_x_67:
        /* <DEDUP_REMOVED lines=10> */
.L_x_70:
[----:B------:R-:W-:Y:S05]  /*3110*/  BSYNC B1 ;  /* 0x0000000000017941 */ /* 0x000fea0003800000 */
.L_x_69:
        /* <DEDUP_REMOVED lines=10> */
.L_x_72:
[----:B------:R-:W-:Y:S05]  /*31c0*/  BSYNC B1 ;  /* 0x0000000000017941 */ /* 0x000fea0003800000 */
.L_x_71:
        /* <DEDUP_REMOVED lines=9> */
.L_x_74:
[----:B------:R-:W-:Y:S05]  /*3260*/  BSYNC B1 ;  /* 0x0000000000017941 */ /* 0x000fea0003800000 */
.L_x_73:
        /* <DEDUP_REMOVED lines=9> */
.L_x_76:
[----:B------:R-:W-:Y:S05]  /*3300*/  BSYNC B1 ;  /* 0x0000000000017941 */ /* 0x000fea0003800000 */
.L_x_75:
        /* <DEDUP_REMOVED lines=10> */
.L_x_78:
[----:B------:R-:W-:Y:S05]  /*33b0*/  BSYNC B1 ;  /* 0x0000000000017941 */ /* 0x000fea0003800000 */
.L_x_77:
        /* <DEDUP_REMOVED lines=10> */
.L_x_80:
[----:B------:R-:W-:Y:S05]  /*3460*/  BSYNC B1 ;  /* 0x0000000000017941 */ /* 0x000fea0003800000 */
.L_x_79:
        /* <DEDUP_REMOVED lines=9> */
.L_x_82:
[----:B------:R-:W-:Y:S05]  /*3500*/  BSYNC B1 ;  /* 0x0000000000017941 */ /* 0x000fea0003800000 */
.L_x_81:
        /* <DEDUP_REMOVED lines=9> */
.L_x_84:
[----:B------:R-:W-:Y:S05]  /*35a0*/  BSYNC B1 ;  /* 0x0000000000017941 */ /* 0x000fea0003800000 */
.L_x_83:
        /* <DEDUP_REMOVED lines=10> */
.L_x_86:
[----:B------:R-:W-:Y:S05]  /*3650*/  BSYNC B1 ;  /* 0x0000000000017941 */ /* 0x000fea0003800000 */
.L_x_85:
        /* <DEDUP_REMOVED lines=10> */
.L_x_88:
[----:B------:R-:W-:Y:S05]  /*3700*/  BSYNC B1 ;  /* 0x0000000000017941 */ /* 0x000fea0003800000 */
.L_x_87:
        /* <DEDUP_REMOVED lines=9> */
.L_x_90:
[----:B------:R-:W-:Y:S05]  /*37a0*/  BSYNC B1 ;  /* 0x0000000000017941 */ /* 0x000fea0003800000 */
.L_x_89:
        /* <DEDUP_REMOVED lines=9> */
.L_x_92:
[----:B------:R-:W-:Y:S05]  /*3840*/  BSYNC B1 ;  /* 0x0000000000017941 */ /* 0x000fea0003800000 */
.L_x_91:
        /* <DEDUP_REMOVED lines=10> */
.L_x_94:
[----:B------:R-:W-:Y:S05]  /*38f0*/  BSYNC B1 ;  /* 0x0000000000017941 */ /* 0x000fea0003800000 */
.L_x_93:
        /* <DEDUP_REMOVED lines=10> */
.L_x_96:
[----:B------:R-:W-:Y:S05]  /*39a0*/  BSYNC B1 ;  /* 0x0000000000017941 */ /* 0x000fea0003800000 */
.L_x_95:
        /* <DEDUP_REMOVED lines=9> */
.L_x_98:
[----:B------:R-:W-:Y:S05]  /*3a40*/  BSYNC B1 ;  /* 0x0000000000017941 */ /* 0x000fea0003800000 */
.L_x_97:
        /* <DEDUP_REMOVED lines=9> */
.L_x_100:
[----:B------:R-:W-:Y:S05]  /*3ae0*/  BSYNC B1 ;  /* 0x0000000000017941 */ /* 0x000fea0003800000 */
.L_x_99:
        /* <DEDUP_REMOVED lines=10> */
.L_x_102:
[----:B------:R-:W-:Y:S05]  /*3b90*/  BSYNC B1 ;  /* 0x0000000000017941 */ /* 0x000fea0003800000 */
.L_x_101:
        /* <DEDUP_REMOVED lines=10> */
.L_x_104:
[----:B------:R-:W-:Y:S05]  /*3c40*/  BSYNC B1 ;  /* 0x0000000000017941 */ /* 0x000fea0003800000 */
.L_x_103:
        /* <DEDUP_REMOVED lines=9> */
.L_x_106:
[----:B------:R-:W-:Y:S05]  /*3ce0*/  BSYNC B1 ;  /* 0x0000000000017941 */ /* 0x000fea0003800000 */
.L_x_105:
        /* <DEDUP_REMOVED lines=9> */
.L_x_108:
[----:B------:R-:W-:Y:S05]  /*3d80*/  BSYNC B1 ;  /* 0x0000000000017941 */ /* 0x000fea0003800000 */
.L_x_107:
        /* <DEDUP_REMOVED lines=10> */
.L_x_110:
[----:B------:R-:W-:Y:S05]  /*3e30*/  BSYNC B1 ;  /* 0x0000000000017941 */ /* 0x000fea0003800000 */
.L_x_109:
        /* <DEDUP_REMOVED lines=10> */
.L_x_112:
[----:B------:R-:W-:Y:S05]  /*3ee0*/  BSYNC B1 ;  /* 0x0000000000017941 */ /* 0x000fea0003800000 */
.L_x_111:
        /* <DEDUP_REMOVED lines=9> */
.L_x_114:
[----:B------:R-:W-:Y:S05]  /*3f80*/  BSYNC B1 ;  /* 0x0000000000017941 */ /* 0x000fea0003800000 */
.L_x_113:
        /* <DEDUP_REMOVED lines=9> */
.L_x_116:
[----:B------:R-:W-:Y:S05]  /*4020*/  BSYNC B1 ;  /* 0x0000000000017941 */ /* 0x000fea0003800000 */
.L_x_115:
        /* <DEDUP_REMOVED lines=10> */
.L_x_118:
[----:B------:R-:W-:Y:S05]  /*40d0*/  BSYNC B1 ;  /* 0x0000000000017941 */ /* 0x000fea0003800000 */
.L_x_117:
        /* <DEDUP_REMOVED lines=10> */
.L_x_120:
[----:B------:R-:W-:Y:S05]  /*4180*/  BSYNC B1 ;  /* 0x0000000000017941 */ /* 0x000fea0003800000 */
.L_x_119:
        /* <DEDUP_REMOVED lines=9> */
.L_x_122:
[----:B------:R-:W-:Y:S05]  /*4220*/  BSYNC B1 ;  /* 0x0000000000017941 */ /* 0x000fea0003800000 */
.L_x_121:
        /* <DEDUP_REMOVED lines=9> */
.L_x_124:
[----:B------:R-:W-:Y:S05]  /*42c0*/  BSYNC B1 ;  /* 0x0000000000017941 */ /* 0x000fea0003800000 */
.L_x_123:
        /* <DEDUP_REMOVED lines=10> */
.L_x_126:
[----:B------:R-:W-:Y:S05]  /*4370*/  BSYNC B1 ;  /* 0x0000000000017941 */ /* 0x000fea0003800000 */
.L_x_125:
        /* <DEDUP_REMOVED lines=10> */
.L_x_128:
[----:B------:R-:W-:Y:S05]  /*4420*/  BSYNC B1 ;  /* 0x0000000000017941 */ /* 0x000fea0003800000 */
.L_x_127:
        /* <DEDUP_REMOVED lines=9> */
.L_x_130:
[----:B------:R-:W-:Y:S05]  /*44c0*/  BSYNC B1 ;  /* 0x0000000000017941 */ /* 0x000fea0003800000 */
.L_x_129:
        /* <DEDUP_REMOVED lines=9> */
.L_x_132:
[----:B------:R-:W-:Y:S05]  /*4560*/  BSYNC B1 ;  /* 0x0000000000017941 */ /* 0x000fea0003800000 */
.L_x_131:
        /* <DEDUP_REMOVED lines=10> */
.L_x_134:
[----:B------:R-:W-:Y:S05]  /*4610*/  BSYNC B1 ;  /* 0x0000000000017941 */ /* 0x000fea0003800000 */
.L_x_133:
        /* <DEDUP_REMOVED lines=10> */
.L_x_136:
[----:B------:R-:W-:Y:S05]  /*46c0*/  BSYNC B1 ;  /* 0x0000000000017941 */ /* 0x000fea0003800000 */
.L_x_135:
        /* <DEDUP_REMOVED lines=9> */
.L_x_138:
[----:B------:R-:W-:Y:S05]  /*4760*/  BSYNC B1 ;  /* 0x0000000000017941 */ /* 0x000fea0003800000 */
.L_x_137:
        /* <DEDUP_REMOVED lines=9> */
.L_x_140:
[----:B------:R-:W-:Y:S05]  /*4800*/  BSYNC B1 ;  /* 0x0000000000017941 */ /* 0x000fea0003800000 */
.L_x_139:
        /* <DEDUP_REMOVED lines=10> */
.L_x_142:
[----:B------:R-:W-:Y:S05]  /*48b0*/  BSYNC B1 ;  /* 0x0000000000017941 */ /* 0x000fea0003800000 */
.L_x_141:
        /* <DEDUP_REMOVED lines=10> */
.L_x_144:
[----:B------:R-:W-:Y:S05]  /*4960*/  BSYNC B1 ;  /* 0x0000000000017941 */ /* 0x000fea0003800000 */
.L_x_143:
        /* <DEDUP_REMOVED lines=9> */
.L_x_146:
[----:B------:R-:W-:Y:S05]  /*4a00*/  BSYNC B1 ;  /* 0x0000000000017941 */ /* 0x000fea0003800000 */
.L_x_145:
        /* <DEDUP_REMOVED lines=9> */
.L_x_148:
[----:B------:R-:W-:Y:S05]  /*4aa0*/  BSYNC B1 ;  /* 0x0000000000017941 */ /* 0x000fea0003800000 */
.L_x_147:
        /* <DEDUP_REMOVED lines=10> */
.L_x_150:
[----:B------:R-:W-:Y:S05]  /*4b50*/  BSYNC B1 ;  /* 0x0000000000017941 */ /* 0x000fea0003800000 */
.L_x_149:
        /* <DEDUP_REMOVED lines=10> */
.L_x_152:
[----:B------:R-:W-:Y:S05]  /*4c00*/  BSYNC B1 ;  /* 0x0000000000017941 */ /* 0x000fea0003800000 */
.L_x_151:
        /* <DEDUP_REMOVED lines=9> */
.L_x_154:
[----:B------:R-:W-:Y:S05]  /*4ca0*/  BSYNC B1 ;  /* 0x0000000000017941 */ /* 0x000fea0003800000 */
.L_x_153:
        /* <DEDUP_REMOVED lines=9> */
.L_x_156:
[----:B------:R-:W-:Y:S05]  /*4d40*/  BSYNC B1 ;  /* 0x0000000000017941 */ /* 0x000fea0003800000 */
.L_x_155:
        /* <DEDUP_REMOVED lines=10> */
.L_x_158:
[----:B------:R-:W-:Y:S05]  /*4df0*/  BSYNC B1 ;  /* 0x0000000000017941 */ /* 0x000fea0003800000 */
.L_x_157:
        /* <DEDUP_REMOVED lines=10> */
.L_x_160:
[----:B------:R-:W-:Y:S05]  /*4ea0*/  BSYNC B1 ;  /* 0x0000000000017941 */ /* 0x000fea0003800000 */
.L_x_159:
        /* <DEDUP_REMOVED lines=9> */
.L_x_162:
[----:B------:R-:W-:Y:S05]  /*4f40*/  BSYNC B1 ;  /* 0x0000000000017941 */ /* 0x000fea0003800000 */
.L_x_161:
        /* <DEDUP_REMOVED lines=9> */
.L_x_164:
[----:B------:R-:W-:Y:S05]  /*4fe0*/  BSYNC B1 ;  /* 0x0000000000017941 */ /* 0x000fea0003800000 */
.L_x_163:
        /* <DEDUP_REMOVED lines=10> */
.L_x_166:
[----:B------:R-:W-:Y:S05]  /*5090*/  BSYNC B1 ;  /* 0x0000000000017941 */ /* 0x000fea0003800000 */
.L_x_165:
        /* <DEDUP_REMOVED lines=10> */
.L_x_168:
[----:B------:R-:W-:Y:S05]  /*5140*/  BSYNC B1 ;  /* 0x0000000000017941 */ /* 0x000fea0003800000 */
.L_x_167:
        /* <DEDUP_REMOVED lines=9> */
.L_x_170:
[----:B------:R-:W-:Y:S05]  /*51e0*/  BSYNC B1 ;  /* 0x0000000000017941 */ /* 0x000fea0003800000 */
.L_x_169:
        /* <DEDUP_REMOVED lines=9> */
.L_x_172:
[----:B------:R-:W-:Y:S05]  /*5280*/  BSYNC B1 ;  /* 0x0000000000017941 */ /* 0x000fea0003800000 */
.L_x_171:
        /* <DEDUP_REMOVED lines=10> */
.L_x_174:
[----:B------:R-:W-:Y:S05]  /*5330*/  BSYNC B1 ;  /* 0x0000000000017941 */ /* 0x000fea0003800000 */
.L_x_173:
        /* <DEDUP_REMOVED lines=10> */
.L_x_176:
[----:B------:R-:W-:Y:S05]  /*53e0*/  BSYNC B1 ;  /* 0x0000000000017941 */ /* 0x000fea0003800000 */
.L_x_175:
        /* <DEDUP_REMOVED lines=9> */
.L_x_178:
[----:B------:R-:W-:Y:S05]  /*5480*/  BSYNC B1 ;  /* 0x0000000000017941 */ /* 0x000fea0003800000 */
.L_x_177:
        /* <DEDUP_REMOVED lines=9> */
.L_x_180:
[----:B------:R-:W-:Y:S05]  /*5520*/  BSYNC B1 ;  /* 0x0000000000017941 */ /* 0x000fea0003800000 */
.L_x_179:
        /* <DEDUP_REMOVED lines=10> */
.L_x_182:
[----:B------:R-:W-:Y:S05]  /*55d0*/  BSYNC B1 ;  /* 0x0000000000017941 */ /* 0x000fea0003800000 */
.L_x_181:
        /* <DEDUP_REMOVED lines=10> */
.L_x_184:
[----:B------:R-:W-:Y:S05]  /*5680*/  BSYNC B1 ;  /* 0x0000000000017941 */ /* 0x000fea0003800000 */
.L_x_183:
        /* <DEDUP_REMOVED lines=9> */
.L_x_186:
[----:B------:R-:W-:Y:S05]  /*5720*/  BSYNC B1 ;  /* 0x0000000000017941 */ /* 0x000fea0003800000 */
.L_x_185:
        /* <DEDUP_REMOVED lines=9> */
.L_x_188:
[----:B------:R-:W-:Y:S05]  /*57c0*/  BSYNC B1 ;  /* 0x0000000000017941 */ /* 0x000fea0003800000 */
.L_x_187:
        /* <DEDUP_REMOVED lines=10> */
.L_x_190:
[----:B------:R-:W-:Y:S05]  /*5870*/  BSYNC B1 ;  /* 0x0000000000017941 */ /* 0x000fea0003800000 */
.L_x_189:
        /* <DEDUP_REMOVED lines=10> */
.L_x_192:
[----:B------:R-:W-:Y:S05]  /*5920*/  BSYNC B1 ;  /* 0x0000000000017941 */ /* 0x000fea0003800000 */
.L_x_191:
        /* <DEDUP_REMOVED lines=9> */
.L_x_194:
[----:B------:R-:W-:Y:S05]  /*59c0*/  BSYNC B1 ;  /* 0x0000000000017941 */ /* 0x000fea0003800000 */
.L_x_193:
        /* <DEDUP_REMOVED lines=9> */
.L_x_196:
[----:B------:R-:W-:Y:S05]  /*5a60*/  BSYNC B1 ;  /* 0x0000000000017941 */ /* 0x000fea0003800000 */
.L_x_195:
        /* <DEDUP_REMOVED lines=10> */
.L_x_198:
[----:B------:R-:W-:Y:S05]  /*5b10*/  BSYNC B1 ;  /* 0x0000000000017941 */ /* 0x000fea0003800000 */
.L_x_197:
        /* <DEDUP_REMOVED lines=10> */
.L_x_200:
[----:B------:R-:W-:Y:S05]  /*5bc0*/  BSYNC B1 ;  /* 0x0000000000017941 */ /* 0x000fea0003800000 */
.L_x_199:
        /* <DEDUP_REMOVED lines=9> */
.L_x_202:
[----:B------:R-:W-:Y:S05]  /*5c60*/  BSYNC B1 ;  /* 0x0000000000017941 */ /* 0x000fea0003800000 */
.L_x_201:
        /* <DEDUP_REMOVED lines=9> */
.L_x_204:
[----:B------:R-:W-:Y:S05]  /*5d00*/  BSYNC B1 ;  /* 0x0000000000017941 */ /* 0x000fea0003800000 */
.L_x_203:
        /* <DEDUP_REMOVED lines=10> */
.L_x_206:
[----:B------:R-:W-:Y:S05]  /*5db0*/  BSYNC B1 ;  /* 0x0000000000017941 */ /* 0x000fea0003800000 */
.L_x_205:
        /* <DEDUP_REMOVED lines=10> */
.L_x_208:
[----:B------:R-:W-:Y:S05]  /*5e60*/  BSYNC B1 ;  /* 0x0000000000017941 */ /* 0x000fea0003800000 */
.L_x_207:
        /* <DEDUP_REMOVED lines=9> */
.L_x_210:
[----:B------:R-:W-:Y:S05]  /*5f00*/  BSYNC B1 ;  /* 0x0000000000017941 */ /* 0x000fea0003800000 */
.L_x_209:
        /* <DEDUP_REMOVED lines=9> */
.L_x_212:
[----:B------:R-:W-:Y:S05]  /*5fa0*/  BSYNC B1 ;  /* 0x0000000000017941 */ /* 0x000fea0003800000 */
.L_x_211:
        /* <DEDUP_REMOVED lines=10> */
.L_x_214:
[----:B------:R-:W-:Y:S05]  /*6050*/  BSYNC B1 ;  /* 0x0000000000017941 */ /* 0x000fea0003800000 */
.L_x_213:
        /* <DEDUP_REMOVED lines=10> */
.L_x_216:
[----:B------:R-:W-:Y:S05]  /*6100*/  BSYNC B1 ;  /* 0x0000000000017941 */ /* 0x000fea0003800000 */
.L_x_215:
        /* <DEDUP_REMOVED lines=9> */
.L_x_218:
[----:B------:R-:W-:Y:S05]  /*61a0*/  BSYNC B1 ;  /* 0x0000000000017941 */ /* 0x000fea0003800000 */
.L_x_217:
        /* <DEDUP_REMOVED lines=9> */
.L_x_220:
[----:B------:R-:W-:Y:S05]  /*6240*/  BSYNC B1 ;  /* 0x0000000000017941 */ /* 0x000fea0003800000 */
.L_x_219:
        /* <DEDUP_REMOVED lines=10> */
.L_x_222:
[----:B------:R-:W-:Y:S05]  /*62f0*/  BSYNC B1 ;  /* 0x0000000000017941 */ /* 0x000fea0003800000 */
.L_x_221:
        /* <DEDUP_REMOVED lines=10> */
.L_x_224:
[----:B------:R-:W-:Y:S05]  /*63a0*/  BSYNC B1 ;  /* 0x0000000000017941 */ /* 0x000fea0003800000 */
.L_x_223:
[----:B-----5:R-:W-:Y:S01]  /*63b0*/  IMAD.U32 R3, R18, 0x10000, RZ ;  /* 0x0001000012037824 */ /* 0x020fe200078e00ff */
[----:B------:R-:W-:Y:S01]  /*63c0*/  ISETP.GT.AND P1, PT, R0, 0x8, P1 ;  /* 0x000000080000780c */ /* 0x000fe20000f24270 */
[----:B------:R-:W-:Y:S02]  /*63d0*/  BSSY B1, `(.L_x_225) ;  /* 0x0000007000017945 */ /* 0x000fe40003800000 */
[----:B01--4-:R-:W-:-:S04]  /*63e0*/  FMUL R6, R3, R120 ;  /* 0x0000007803067220 */ /* 0x013fc80000400000 */
[----:B------:R-:W-:-:S05]  /*63f0*/  FFMA R6, R117, R121, R6 ;  /* 0x0000007975067223 */ /* 0x000fca0000000006 */
[----:B------:R-:W-:-:S05]  /*6400*/  F2FP.BF16.F32.PACK_AB R6, RZ, R6 ;  /* 0x00000006ff06723e */ /* 0x000fca00000010ff */
[----:B------:R0:W-:Y:S01]  /*6410*/  @P3 STG.E.U16 desc[UR36][R4.64+0x172], R6 ;  /* 0x0001720604003986 */ /* 0x0001e2000c101524 */
[----:B------:R-:W-:Y:S05]  /*6420*/  @!P1 BRA `(.L_x_226) ;  /* 0x0000000000049947 */ /* 0x000fea0003800000 */
[----:B------:R1:W5:Y:S02]  /*6430*/  LDG.E.LTC128B.U16 R18, desc[UR36][R8.64+0x170] ;  /* 0x0001702408127981 */ /* 0x000364000c1e1520 */
.L_x_226:
[----:B------:R-:W-:Y:S05]  /*6440*/  BSYNC B1 ;  /* 0x0000000000017941 */ /* 0x000fea0003800000 */
.L_x_225:
[----:B-----5:R-:W-:Y:S01]  /*6450*/  IMAD.U32 R3, R18, 0x10000, RZ ;  /* 0x0001000012037824 */ /* 0x020fe200078e00ff */
[----:B------:R-:W-:Y:S01]  /*6460*/  ISETP.GT.AND P0, PT, R0, 0x8, P0 ;  /* 0x000000080000780c */ /* 0x000fe20000704270 */
[----:B0-----:R-:W-:Y:S01]  /*6470*/  @P1 IMAD.MOV.U32 R4, RZ, RZ, R10 ;  /* 0x000000ffff041224 */ /* 0x001fe200078e000a */
[----:B------:R-:W-:Y:S01]  /*6480*/  BSSY B1, `(.L_x_227) ;  /* 0x0000008000017945 */ /* 0x000fe20003800000 */
[----:B------:R-:W-:Y:S01]  /*6490*/  FMUL R3, R3, R120 ;  /* 0x0000007803037220 */ /* 0x000fe20000400000 */
[----:B------:R-:W-:-:S03]  /*64a0*/  @P1 IMAD.MOV.U32 R5, RZ, RZ, R11 ;  /* 0x000000ffff051224 */ /* 0x000fc600078e000b */
[----:B------:R-:W-:-:S05]  /*64b0*/  FFMA R3, R118, R121, R3 ;  /* 0x0000007976037223 */ /* 0x000fca0000000003 */
[----:B------:R-:W-:-:S05]  /*64c0*/  F2FP.BF16.F32.PACK_AB R3, RZ, R3 ;  /* 0x00000003ff03723e */ /* 0x000fca00000010ff */
[----:B------:R0:W-:Y:S01]  /*64d0*/  @P1 STG.E.U16 desc[UR36][R4.64+0x170], R3 ;  /* 0x0001700304001986 */ /* 0x0001e2000c101524 */
[----:B------:R-:W-:Y:S05]  /*64e0*/  @!P0 BRA `(.L_x_228) ;  /* 0x0000000000048947 */ /* 0x000fea0003800000 */
[----:B------:R4:W5:Y:S02]  /*64f0*/  LDG.E.LTC128B.U16 R18, desc[UR36][R8.64+0x172] ;  /* 0x0001722408127981 */ /* 0x000964000c1e1520 */
.L_x_228:
[----:B------:R-:W-:Y:S05]  /*6500*/  BSYNC B1 ;  /* 0x0000000000017941 */ /* 0x000fea0003800000 */
.L_x_227:
[----:B------:R-:W-:Y:S05]  /*6510*/  @!P0 BRA `(.L_x_229) ;  /* 0x0000001800f08947 */ /* 0x000fea0003800000 */
[----:B0----5:R-:W-:-:S04]  /*6520*/  IMAD.U32 R3, R18, 0x10000, RZ ;  /* 0x0001000012037824 */ /* 0x021fc800078e00ff */
[----:B------:R-:W-:-:S04]  /*6530*/  FMUL R0, R3, R120 ;  /* 0x0000007803007220 */ /* 0x000fc80000400000 */
[----:B------:R-:W-:-:S05]  /*6540*/  FFMA R0, R119, R121, R0 ;  /* 0x0000007977007223 */ /* 0x000fca0000000000 */
[----:B------:R-:W-:-:S05]  /*6550*/  F2FP.BF16.F32.PACK_AB R0, RZ, R0 ;  /* 0x00000000ff00723e */ /* 0x000fca00000010ff */
[----:B------:R0:W-:Y:S01]  /*6560*/  STG.E.U16 desc[UR36][R10.64+0x172], R0 ;  /* 0x000172000a007986 */ /* 0x0001e2000c101524 */
[----:B------:R-:W-:Y:S05]  /*6570*/  BRA `(.L_x_229) ;  /* 0x0000001800d87947 */ /* 0x000fea0003800000 */
.L_x_40:
[----:B------:R-:W-:Y:S01]  /*6580*/  ISETP.GT.AND P3, PT, R3, 0x1, PT ;  /* 0x000000010300780c */ /* 0x000fe20003f64270 */
[----:B------:R-:W-:Y:S01]  /*6590*/  ULDC.64 UR4, c[0x0][0x5c0] ;  /* 0x0001700000047ab9 */ /* 0x000fe20000000a00 */
[-C--:B------:R-:W-:Y:S01]  /*65a0*/  FMUL R24, R24, R121.reuse ;  /* 0x0000007918187220 */ /* 0x080fe20000400000 */
[----:B------:R-:W-:Y:S01]  /*65b0*/  LEA R4, P4, R140, UR4, 0x1 ;  /* 0x000000048c047c11 */ /* 0x000fe2000f8808ff */
[-C--:B------:R-:W-:Y:S01]  /*65c0*/  FMUL R25, R25, R121.reuse ;  /* 0x0000007919197220 */ /* 0x080fe20000400000 */
[----:B------:R-:W-:Y:S01]  /*65d0*/  ISETP.GT.AND P0, PT, R0, RZ, P3 ;  /* 0x000000ff0000720c */ /* 0x000fe20001f04270 */
[-C--:B------:R-:W-:Y:S01]  /*65e0*/  FMUL R26, R26, R121.reuse ;  /* 0x000000791a1a7220 */ /* 0x080fe20000400000 */
[----:B------:R-:W-:Y:S01]  /*65f0*/  F2FP.BF16.F32.PACK_AB R24, RZ, R24 ;  /* 0x00000018ff18723e */ /* 0x000fe200000010ff */
[-C--:B------:R-:W-:Y:S01]  /*6600*/  FMUL R27, R27, R121.reuse ;  /* 0x000000791b1b7220 */ /* 0x080fe20000400000 */
[----:B------:R-:W-:Y:S01]  /*6610*/  LEA.HI.X R5, R140, UR5, R147, 0x1, P4 ;  /* 0x000000058c057c11 */ /* 0x000fe2000a0f0c93 */
[----:B------:R-:W-:Y:S01]  /*6620*/  FMUL R28, R28, R121 ;  /* 0x000000791c1c7220 */ /* 0x000fe20000400000 */
[----:B------:R-:W-:Y:S01]  /*6630*/  F2FP.BF16.F32.PACK_AB R25, RZ, R25 ;  /* 0x00000019ff19723e */ /* 0x000fe200000010ff */
[-C--:B------:R-:W-:Y:S01]  /*6640*/  FMUL R29, R29, R121.reuse ;  /* 0x000000791d1d7220 */ /* 0x080fe20000400000 */
[----:B------:R-:W-:Y:S01]  /*6650*/  ISETP.GT.AND P2, PT, R0, 0x8, P2 ;  /* 0x000000080000780c */ /* 0x000fe20001744270 */
[----:B------:R-:W-:Y:S01]  /*6660*/  @P1 STG.E.U16 desc[UR36][R4.64], R24 ;  /* 0x0000001804001986 */ /* 0x000fe2000c101524 */
[----:B------:R-:W-:Y:S01]  /*6670*/  ISETP.GT.AND P1, PT, R3, 0x8, PT ;  /* 0x000000080300780c */ /* 0x000fe20003f24270 */
[-C--:B------:R-:W-:Y:S01]  /*6680*/  FMUL R30, R30, R121.reuse ;  /* 0x000000791e1e7220 */ /* 0x080fe20000400000 */
[C---:B------:R-:W-:Y:S01]  /*6690*/  SHF.L.U64.HI R7, R130.reuse, 0x1, R129 ;  /* 0x0000000182077819 */ /* 0x040fe20000010281 */
[----:B------:R-:W-:Y:S01]  /*66a0*/  @P0 STG.E.U16 desc[UR36][R4.64+0x2], R25 ;  /* 0x0000021904000986 */ /* 0x000fe2000c101524 */
[----:B------:R-:W-:Y:S01]  /*66b0*/  LEA R6, P5, R130, R4, 0x1 ;  /* 0x0000000482067211 */ /* 0x000fe200078a08ff */
[-C--:B------:R-:W-:Y:S01]  /*66c0*/  FMUL R31, R31, R121.reuse ;  /* 0x000000791f1f7220 */ /* 0x080fe20000400000 */
[----:B------:R-:W-:Y:S01]  /*66d0*/  ISETP.GT.AND P3, PT, R0, 0x8, P3 ;  /* 0x000000080000780c */ /* 0x000fe20001f64270 */
[-C--:B------:R-:W-:Y:S01]  /*66e0*/  FMUL R32, R32, R121.reuse ;  /* 0x0000007920207220 */ /* 0x080fe20000400000 */
[----:B------:R-:W-:Y:S01]  /*66f0*/  ISETP.GT.AND P0, PT, R3, 0x9, PT ;  /* 0x000000090300780c */ /* 0x000fe20003f04270 */
[----:B------:R-:W-:Y:S01]  /*6700*/  IMAD.X R7, R7, 0x1, R5, P5 ;  /* 0x0000000107077824 */ /* 0x000fe200028e0605 */
[----:B------:R-:W-:Y:S01]  /*6710*/  ISETP.GT.AND P4, PT, R0, RZ, P1 ;  /* 0x000000ff0000720c */ /* 0x000fe20000f84270 */
[-C--:B------:R-:W-:Y:S01]  /*6720*/  FMUL R33, R33, R121.reuse ;  /* 0x0000007921217220 */ /* 0x080fe20000400000 */
[----:B------:R-:W-:Y:S01]  /*6730*/  F2FP.BF16.F32.PACK_AB R26, RZ, R26 ;  /* 0x0000001aff1a723e */ /* 0x000fe200000010ff */
[-C--:B------:R-:W-:Y:S01]  /*6740*/  FMUL R34, R34, R121.reuse ;  /* 0x0000007922227220 */ /* 0x080fe20000400000 */
[----:B------:R-:W-:Y:S01]  /*6750*/  ISETP.GT.AND P5, PT, R0, RZ, P0 ;  /* 0x000000ff0000720c */ /* 0x000fe200007a4270 */
[----:B------:R-:W-:Y:S01]  /*6760*/  FMUL R35, R35, R121 ;  /* 0x0000007923237220 */ /* 0x000fe20000400000 */
[----:B------:R-:W-:Y:S01]  /*6770*/  F2FP.BF16.F32.PACK_AB R27, RZ, R27 ;  /* 0x0000001bff1b723e */ /* 0x000fe200000010ff */
[----:B------:R-:W-:Y:S01]  /*6780*/  @P2 STG.E.U16 desc[UR36][R6.64], R26 ;  /* 0x0000001a06002986 */ /* 0x000fe2000c101524 */
[----:B------:R-:W-:Y:S01]  /*6790*/  F2FP.BF16.F32.PACK_AB R28, RZ, R28 ;  /* 0x0000001cff1c723e */ /* 0x000fe200000010ff */
[-C--:B------:R-:W-:Y:S01]  /*67a0*/  FMUL R36, R36, R121.reuse ;  /* 0x0000007924247220 */ /* 0x080fe20000400000 */
[C---:B------:R-:W-:Y:S01]  /*67b0*/  ISETP.GT.AND P2, PT, R0.reuse, 0x8, P1 ;  /* 0x000000080000780c */ /* 0x040fe20000f44270 */
[----:B------:R-:W-:Y:S01]  /*67c0*/  @P3 STG.E.U16 desc[UR36][R6.64+0x2], R27 ;  /* 0x0000021b06003986 */ /* 0x000fe2000c101524 */
[----:B------:R-:W-:Y:S01]  /*67d0*/  ISETP.GT.AND P1, PT, R3, 0x10, PT ;  /* 0x000000100300780c */ /* 0x000fe20003f24270 */
[----:B------:R-:W-:Y:S01]  /*67e0*/  FMUL R37, R37, R121 ;  /* 0x0000007925257220 */ /* 0x000fe20000400000 */
[----:B------:R-:W-:Y:S01]  /*67f0*/  F2FP.BF16.F32.PACK_AB R29, RZ, R29 ;  /* 0x0000001dff1d723e */ /* 0x000fe200000010ff */
[----:B------:R-:W-:Y:S01]  /*6800*/  @P4 STG.E.U16 desc[UR36][R4.64+0x10], R28 ;  /* 0x0000101c04004986 */ /* 0x000fe2000c101524 */
[----:B------:R-:W-:Y:S01]  /*6810*/  ISETP.GT.AND P3, PT, R0, 0x8, P0 ;  /* 0x000000080000780c */ /* 0x000fe20000764270 */
[-C--:B------:R-:W-:Y:S01]  /*6820*/  FMUL R38, R38, R121.reuse ;  /* 0x0000007926267220 */ /* 0x080fe20000400000 */
[----:B------:R-:W-:Y:S01]  /*6830*/  ISETP.GT.AND P0, PT, R3, 0x11, PT ;  /* 0x000000110300780c */ /* 0x000fe20003f04270 */
[----:B------:R-:W-:Y:S01]  /*6840*/  @P5 STG.E.U16 desc[UR36][R4.64+0x12], R29 ;  /* 0x0000121d04005986 */ /* 0x000fe2000c101524 */
        /* <DEDUP_REMOVED lines=268> */
[----:B------:R-:W-:-:S02]  /*7910*/  F2FP.BF16.F32.PACK_AB R84, RZ, R84 ;  /* 0x00000054ff54723e */ /* 0x000fc400000010ff */
[C---:B------:R-:W-:Y:S01]  /*7920*/  ISETP.GT.AND P2, PT, R0.reuse, 0x8, P1 ;  /* 0x000000080000780c */ /* 0x040fe20000f44270 */
[----:B------:R-:W-:Y:S01]  /*7930*/  @P3 STG.E.U16 desc[UR36][R6.64+0xe2], R83 ;  /* 0x0000e25306003986 */ /* 0x000fe2000c101524 */
[C---:B------:R-:W-:Y:S02]  /*7940*/  ISETP.GT.AND P1, PT, R3.reuse, 0x80, PT ;  /* 0x000000800300780c */ /* 0x040fe40003f24270 */
[----:B------:R-:W-:Y:S01]  /*7950*/  F2FP.BF16.F32.PACK_AB R85, RZ, R85 ;  /* 0x00000055ff55723e */ /* 0x000fe200000010ff */
[----:B------:R-:W-:Y:S01]  /*7960*/  @P4 STG.E.U16 desc[UR36][R4.64+0xf0], R84 ;  /* 0x0000f05404004986 */ /* 0x000fe2000c101524 */
[C---:B------:R-:W-:Y:S02]  /*7970*/  ISETP.GT.AND P3, PT, R0.reuse, 0x8, P0 ;  /* 0x000000080000780c */ /* 0x040fe40000764270 */
[----:B------:R-:W-:Y:S01]  /*7980*/  ISETP.GT.AND P0, PT, R3, 0x81, PT ;  /* 0x000000810300780c */ /* 0x000fe20003f04270 */
[----:B------:R-:W-:Y:S01]  /*7990*/  @P5 STG.E.U16 desc[UR36][R4.64+0xf2], R85 ;  /* 0x0000f25504005986 */ /* 0x000fe2000c101524 */
[----:B------:R-:W-:-:S02]  /*79a0*/  ISETP.GT.AND P4, PT, R0, RZ, P1 ;  /* 0x000000ff0000720c */ /* 0x000fc40000f84270 */
[----:B------:R-:W-:Y:S02]  /*79b0*/  F2FP.BF16.F32.PACK_AB R86, RZ, R86 ;  /* 0x00000056ff56723e */ /* 0x000fe400000010ff */
[C---:B------:R-:W-:Y:S02]  /*79c0*/  ISETP.GT.AND P5, PT, R0.reuse, RZ, P0 ;  /* 0x000000ff0000720c */ /* 0x040fe400007a4270 */
[----:B------:R-:W-:Y:S01]  /*79d0*/  F2FP.BF16.F32.PACK_AB R87, RZ, R87 ;  /* 0x00000057ff57723e */ /* 0x000fe200000010ff */
[----:B------:R-:W-:Y:S01]  /*79e0*/  @P2 STG.E.U16 desc[UR36][R6.64+0xf0], R86 ;  /* 0x0000f05606002986 */ /* 0x000fe2000c101524 */
[----:B------:R-:W-:Y:S02]  /*79f0*/  F2FP.BF16.F32.PACK_AB R88, RZ, R88 ;  /* 0x00000058ff58723e */ /* 0x000fe400000010ff */
[----:B------:R-:W-:Y:S01]  /*7a00*/  ISETP.GT.AND P2, PT, R0, 0x8, P1 ;  /* 0x000000080000780c */ /* 0x000fe20000f44270 */
[----:B------:R-:W-:Y:S01]  /*7a10*/  @P3 STG.E.U16 desc[UR36][R6.64+0xf2], R87 ;  /* 0x0000f25706003986 */ /* 0x000fe2000c101524 */
[----:B------:R-:W-:-:S02]  /*7a20*/  ISETP.GT.AND P1, PT, R3, 0x88, PT ;  /* 0x000000880300780c */ /* 0x000fc40003f24270 */
[----:B------:R-:W-:Y:S01]  /*7a30*/  F2FP.BF16.F32.PACK_AB R89, RZ, R89 ;  /* 0x00000059ff59723e */ /* 0x000fe200000010ff */
[----:B------:R-:W-:Y:S01]  /*7a40*/  @P4 STG.E.U16 desc[UR36][R4.64+0x100], R88 ;  /* 0x0001005804004986 */ /* 0x000fe2000c101524 */
[C---:B------:R-:W-:Y:S02]  /*7a50*/  ISETP.GT.AND P3, PT, R0.reuse, 0x8, P0 ;  /* 0x000000080000780c */ /* 0x040fe40000764270 */
[----:B------:R-:W-:Y:S01]  /*7a60*/  ISETP.GT.AND P0, PT, R3, 0x89, PT ;  /* 0x000000890300780c */ /* 0x000fe20003f04270 */
[----:B------:R-:W-:Y:S01]  /*7a70*/  @P5 STG.E.U16 desc[UR36][R4.64+0x102], R89 ;  /* 0x0001025904005986 */ /* 0x000fe2000c101524 */
[C---:B------:R-:W-:Y:S02]  /*7a80*/  ISETP.GT.AND P4, PT, R0.reuse, RZ, P1 ;  /* 0x000000ff0000720c */ /* 0x040fe40000f84270 */
[----:B------:R-:W-:Y:S02]  /*7a90*/  F2FP.BF16.F32.PACK_AB R90, RZ, R90 ;  /* 0x0000005aff5a723e */ /* 0x000fe400000010ff */
[----:B------:R-:W-:-:S02]  /*7aa0*/  ISETP.GT.AND P5, PT, R0, RZ, P0 ;  /* 0x000000ff0000720c */ /* 0x000fc400007a4270 */
[----:B------:R-:W-:Y:S01]  /*7ab0*/  F2FP.BF16.F32.PACK_AB R91, RZ, R91 ;  /* 0x0000005bff5b723e */ /* 0x000fe200000010ff */
[----:B------:R-:W-:Y:S01]  /*7ac0*/  @P2 STG.E.U16 desc[UR36][R6.64+0x100], R90 ;  /* 0x0001005a06002986 */ /* 0x000fe2000c101524 */
[----:B------:R-:W-:Y:S02]  /*7ad0*/  F2FP.BF16.F32.PACK_AB R92, RZ, R92 ;  /* 0x0000005cff5c723e */ /* 0x000fe400000010ff */
[C---:B------:R-:W-:Y:S01]  /*7ae0*/  ISETP.GT.AND P2, PT, R0.reuse, 0x8, P1 ;  /* 0x000000080000780c */ /* 0x040fe20000f44270 */
[----:B------:R-:W-:Y:S01]  /*7af0*/  @P3 STG.E.U16 desc[UR36][R6.64+0x102], R91 ;  /* 0x0001025b06003986 */ /* 0x000fe2000c101524 */
[----:B------:R-:W-:Y:S02]  /*7b00*/  ISETP.GT.AND P1, PT, R3, 0x90, PT ;  /* 0x000000900300780c */ /* 0x000fe40003f24270 */
[----:B------:R-:W-:Y:S01]  /*7b10*/  F2FP.BF16.F32.PACK_AB R93, RZ, R93 ;  /* 0x0000005dff5d723e */ /* 0x000fe200000010ff */
[----:B------:R-:W-:Y:S01]  /*7b20*/  @P4 STG.E.U16 desc[UR36][R4.64+0x110], R92 ;  /* 0x0001105c04004986 */ /* 0x000fe2000c101524 */
[----:B------:R-:W-:-:S02]  /*7b30*/  ISETP.GT.AND P3, PT, R0, 0x8, P0 ;  /* 0x000000080000780c */ /* 0x000fc40000764270 */
[----:B------:R-:W-:Y:S01]  /*7b40*/  ISETP.GT.AND P0, PT, R3, 0x91, PT ;  /* 0x000000910300780c */ /* 0x000fe20003f04270 */
[----:B------:R-:W-:Y:S01]  /*7b50*/  @P5 STG.E.U16 desc[UR36][R4.64+0x112], R93 ;  /* 0x0001125d04005986 */ /* 0x000fe2000c101524 */
[C---:B------:R-:W-:Y:S02]  /*7b60*/  ISETP.GT.AND P4, PT, R0.reuse, RZ, P1 ;  /* 0x000000ff0000720c */ /* 0x040fe40000f84270 */
[----:B------:R-:W-:Y:S02]  /*7b70*/  F2FP.BF16.F32.PACK_AB R94, RZ, R94 ;  /* 0x0000005eff5e723e */ /* 0x000fe400000010ff */
[----:B------:R-:W-:Y:S02]  /*7b80*/  ISETP.GT.AND P5, PT, R0, RZ, P0 ;  /* 0x000000ff0000720c */ /* 0x000fe400007a4270 */
        /* <DEDUP_REMOVED lines=26> */
[----:B------:R-:W-:Y:S02]  /*7d30*/  ISETP.GT.AND P5, PT, R0, RZ, P0 ;  /* 0x000000ff0000720c */ /* 0x000fe400007a4270 */
[----:B------:R-:W-:-:S02]  /*7d40*/  F2FP.BF16.F32.PACK_AB R102, RZ, R102 ;  /* 0x00000066ff66723e */ /* 0x000fc400000010ff */
[----:B------:R-:W-:Y:S02]  /*7d50*/  F2FP.BF16.F32.PACK_AB R103, RZ, R103 ;  /* 0x00000067ff67723e */ /* 0x000fe400000010ff */
[----:B------:R-:W-:Y:S01]  /*7d60*/  F2FP.BF16.F32.PACK_AB R104, RZ, R104 ;  /* 0x00000068ff68723e */ /* 0x000fe200000010ff */
[----:B------:R-:W-:Y:S01]  /*7d70*/  @P2 STG.E.U16 desc[UR36][R6.64+0x130], R102 ;  /* 0x0001306606002986 */ /* 0x000fe2000c101524 */
[----:B------:R-:W-:Y:S02]  /*7d80*/  F2FP.BF16.F32.PACK_AB R105, RZ, R105 ;  /* 0x00000069ff69723e */ /* 0x000fe400000010ff */
[C---:B------:R-:W-:Y:S01]  /*7d90*/  ISETP.GT.AND P1, PT, R0.reuse, 0x8, P1 ;  /* 0x000000080000780c */ /* 0x040fe20000f24270 */
[----:B------:R-:W-:Y:S01]  /*7da0*/  @P3 STG.E.U16 desc[UR36][R6.64+0x132], R103 ;  /* 0x0001326706003986 */ /* 0x000fe2000c101524 */
[----:B------:R-:W-:Y:S02]  /*7db0*/  ISETP.GT.AND P2, PT, R0, 0x8, P0 ;  /* 0x000000080000780c */ /* 0x000fe40000744270 */
[C---:B------:R-:W-:Y:S01]  /*7dc0*/  ISETP.GT.AND P0, PT, R3.reuse, 0xa9, PT ;  /* 0x000000a90300780c */ /* 0x040fe20003f04270 */
[----:B------:R-:W-:Y:S01]  /*7dd0*/  @P4 STG.E.U16 desc[UR36][R4.64+0x140], R104 ;  /* 0x0001406804004986 */ /* 0x000fe2000c101524 */
[----:B------:R-:W-:-:S02]  /*7de0*/  ISETP.GT.AND P4, PT, R3, 0xa8, PT ;  /* 0x000000a80300780c */ /* 0x000fc40003f84270 */
[----:B------:R-:W-:Y:S01]  /*7df0*/  F2FP.BF16.F32.PACK_AB R106, RZ, R106 ;  /* 0x0000006aff6a723e */ /* 0x000fe200000010ff */
[----:B------:R-:W-:Y:S01]  /*7e00*/  @P5 STG.E.U16 desc[UR36][R4.64+0x142], R105 ;  /* 0x0001426904005986 */ /* 0x000fe2000c101524 */
[C---:B------:R-:W-:Y:S02]  /*7e10*/  ISETP.GT.AND P5, PT, R0.reuse, RZ, P4 ;  /* 0x000000ff0000720c */ /* 0x040fe400027a4270 */
[----:B------:R-:W-:Y:S01]  /*7e20*/  F2FP.BF16.F32.PACK_AB R107, RZ, R107 ;  /* 0x0000006bff6b723e */ /* 0x000fe200000010ff */
[----:B------:R-:W-:Y:S01]  /*7e30*/  @P1 STG.E.U16 desc[UR36][R6.64+0x140], R106 ;  /* 0x0001406a06001986 */ /* 0x000fe2000c101524 */
[----:B------:R-:W-:Y:S02]  /*7e40*/  F2FP.BF16.F32.PACK_AB R108, RZ, R108 ;  /* 0x0000006cff6c723e */ /* 0x000fe400000010ff */
[C---:B------:R-:W-:Y:S01]  /*7e50*/  ISETP.GT.AND P3, PT, R0.reuse, RZ, P0 ;  /* 0x000000ff0000720c */ /* 0x040fe20000764270 */
[----:B------:R-:W-:Y:S01]  /*7e60*/  @P2 STG.E.U16 desc[UR36][R6.64+0x142], R107 ;  /* 0x0001426b06002986 */ /* 0x000fe2000c101524 */
[----:B------:R-:W-:-:S02]  /*7e70*/  ISETP.GT.AND P4, PT, R0, 0x8, P4 ;  /* 0x000000080000780c */ /* 0x000fc40002784270 */
[----:B------:R-:W-:Y:S02]  /*7e80*/  F2FP.BF16.F32.PACK_AB R109, RZ, R109 ;  /* 0x0000006dff6d723e */ /* 0x000fe400000010ff */
[----:B------:R-:W-:Y:S01]  /*7e90*/  F2FP.BF16.F32.PACK_AB R110, RZ, R110 ;  /* 0x0000006eff6e723e */ /* 0x000fe200000010ff */
[----:B------:R-:W-:Y:S01]  /*7ea0*/  @P5 STG.E.U16 desc[UR36][R4.64+0x150], R108 ;  /* 0x0001506c04005986 */ /* 0x000fe2000c101524 */
[----:B------:R-:W-:Y:S02]  /*7eb0*/  ISETP.GT.AND P5, PT, R0, 0x8, P0 ;  /* 0x000000080000780c */ /* 0x000fe400007a4270 */
[----:B------:R-:W-:Y:S02]  /*7ec0*/  F2FP.BF16.F32.PACK_AB R111, RZ, R111 ;  /* 0x0000006fff6f723e */ /* 0x000fe400000010ff */
        /* <DEDUP_REMOVED lines=8> */
[----:B------:R-:W-:Y:S02]  /*7f50*/  ISETP.GT.AND P5, PT, R0, RZ, P0 ;  /* 0x000000ff0000720c */ /* 0x000fe400007a4270 */
[C---:B------:R-:W-:Y:S02]  /*7f60*/  ISETP.GT.AND P2, PT, R3.reuse, 0xb8, PT ;  /* 0x000000b80300780c */ /* 0x040fe40003f44270 */
[----:B------:R-:W-:-:S02]  /*7f70*/  ISETP.GT.AND P1, PT, R3, 0xb9, PT ;  /* 0x000000b90300780c */ /* 0x000fc40003f24270 */
[C---:B------:R-:W-:Y:S02]  /*7f80*/  ISETP.GT.AND P3, PT, R0.reuse, 0x8, P3 ;  /* 0x000000080000780c */ /* 0x040fe40001f64270 */
[C---:B------:R-:W-:Y:S01]  /*7f90*/  ISETP.GT.AND P0, PT, R0.reuse, 0x8, P0 ;  /* 0x000000080000780c */ /* 0x040fe20000704270 */
[----:B------:R-:W-:Y:S01]  /*7fa0*/  @P4 STG.E.U16 desc[UR36][R4.64+0x160], R112 ;  /* 0x0001607004004986 */ /* 0x000fe2000c101524 */
[C---:B------:R-:W-:Y:S02]  /*7fb0*/  ISETP.GT.AND P4, PT, R0.reuse, RZ, P1 ;  /* 0x000000ff0000720c */ /* 0x040fe40000f84270 */
[----:B------:R-:W-:Y:S01]  /*7fc0*/  F2FP.BF16.F32.PACK_AB R114, RZ, R114 ;  /* 0x00000072ff72723e */ /* 0x000fe200000010ff */
[----:B------:R-:W-:Y:S01]  /*7fd0*/  @P5 STG.E.U16 desc[UR36][R4.64+0x162], R113 ;  /* 0x0001627104005986 */ /* 0x000fe2000c101524 */
[C---:B------:R-:W-:Y:S02]  /*7fe0*/  ISETP.GT.AND P5, PT, R0.reuse, RZ, P2 ;  /* 0x000000ff0000720c */ /* 0x040fe400017a4270 */
[----:B------:R-:W-:-:S02]  /*7ff0*/  ISETP.GT.AND P2, PT, R0, 0x8, P2 ;  /* 0x000000080000780c */ /* 0x000fc40001744270 */
[----:B------:R-:W-:Y:S01]  /*8000*/  F2FP.BF16.F32.PACK_AB R115, RZ, R115 ;  /* 0x00000073ff73723e */ /* 0x000fe200000010ff */
[----:B------:R-:W-:Y:S01]  /*8010*/  @P3 STG.E.U16 desc[UR36][R6.64+0x160], R114 ;  /* 0x0001607206003986 */ /* 0x000fe2000c101524 */
[----:B------:R-:W-:Y:S02]  /*8020*/  ISETP.GT.AND P1, PT, R0, 0x8, P1 ;  /* 0x000000080000780c */ /* 0x000fe40000f24270 */
[----:B------:R-:W-:Y:S01]  /*8030*/  F2FP.BF16.F32.PACK_AB R116, RZ, R116 ;  /* 0x00000074ff74723e */ /* 0x000fe200000010ff */
[----:B------:R-:W-:Y:S01]  /*8040*/  @P0 STG.E.U16 desc[UR36][R6.64+0x162], R115 ;  /* 0x0001627306000986 */ /* 0x000fe2000c101524 */
[----:B------:R-:W-:Y:S02]  /*8050*/  F2FP.BF16.F32.PACK_AB R117, RZ, R117 ;  /* 0x00000075ff75723e */ /* 0x000fe400000010ff */
[----:B------:R-:W-:Y:S01]  /*8060*/  F2FP.BF16.F32.PACK_AB R118, RZ, R118 ;  /* 0x00000076ff76723e */ /* 0x000fe200000010ff */
[----:B------:R-:W-:Y:S01]  /*8070*/  @P5 STG.E.U16 desc[UR36][R4.64+0x170], R116 ;  /* 0x0001707404005986 */ /* 0x000fe2000c101524 */
[----:B------:R-:W-:-:S03]  /*8080*/  F2FP.BF16.F32.PACK_AB R119, RZ, R119 ;  /* 0x00000077ff77723e */ /* 0x000fc600000010ff */
[----:B------:R0:W-:Y:S02]  /*8090*/  @P4 STG.E.U16 desc[UR36][R4.64+0x172], R117 ;  /* 0x0001727504004986 */ /* 0x0001e4000c101524 */
[----:B0-----:R-:W-:Y:S02]  /*80a0*/  @P2 IMAD.MOV.U32 R4, RZ, RZ, R6 ;  /* 0x000000ffff042224 */ /* 0x001fe400078e0006 */
[----:B------:R-:W-:-:S05]  /*80b0*/  @P2 IMAD.MOV.U32 R5, RZ, RZ, R7 ;  /* 0x000000ffff052224 */ /* 0x000fca00078e0007 */
[----:B------:R0:W-:Y:S04]  /*80c0*/  @P2 STG.E.U16 desc[UR36][R4.64+0x170], R118 ;  /* 0x0001707604002986 */ /* 0x0001e8000c101524 */
[----:B------:R0:W-:Y:S02]  /*80d0*/  @P1 STG.E.U16 desc[UR36][R6.64+0x172], R119 ;  /* 0x0001727706001986 */ /* 0x0001e4000c101524 */
.L_x_229:
[----:B------:R-:W-:Y:S05]  /*80e0*/  BSYNC B0 ;  /* 0x0000000000007941 */ /* 0x000fea0003800000 */
.L_x_39:
[----:B0-----:R-:W2:Y:S01]  /*80f0*/  LDL.64 R4, [R1] ;  /* 0x0000000001047983 */ /* 0x001ea20000100a00 */
[----:B------:R-:W-:Y:S01]  /*8100*/  ULDC.64 UR4, c[0x0][0x650] ;  /* 0x0001940000047ab9 */ /* 0x000fe20000000a00 */
[----:B------:R-:W-:Y:S02]  /*8110*/  IMAD.U32 R0, RZ, RZ, UR44 ;  /* 0x0000002cff007e24 */ /* 0x000fe4000f8e00ff */
[----:B------:R-:W-:Y:S02]  /*8120*/  IMAD.MOV.U32 R22, RZ, RZ, -0x1 ;  /* 0xffffffffff167424 */ /* 0x000fe400078e00ff */
[----:B------:R0:W-:Y:S01]  /*8130*/  SYNCS.ARRIVE.TRANS64.A1T0 RZ, [R0+UR46], RZ ;  /* 0x000000ff00ff79a7 */ /* 0x0001e2000810002e */
[----:B-----5:R-:W-:Y:S02]  /*8140*/  IMAD.MOV.U32 R18, RZ, RZ, -0x1 ;  /* 0xffffffffff127424 */ /* 0x020fe400078e00ff */
[----:B------:R-:W-:Y:S01]  /*8150*/  IMAD.MOV.U32 R19, RZ, RZ, -0x1 ;  /* 0xffffffffff137424 */ /* 0x000fe200078e00ff */
[----:B0-----:R-:W-:-:S02]  /*8160*/  PRMT R0, RZ, 0x7610, R0 ;  /* 0x00007610ff007816 */ /* 0x001fc40000000000 */
[----:B--2---:R-:W-:-:S05]  /*8170*/  LEA R16, P0, R4, R16, 0x1 ;  /* 0x0000001004107211 */ /* 0x004fca00078008ff */
[----:B------:R-:W-:Y:S01]  /*8180*/  IMAD.X R17, R132, 0x1, R17, P0 ;  /* 0x0000000184117824 */ /* 0x000fe200000e0611 */
[----:B------:R-:W-:-:S04]  /*8190*/  ISETP.GE.U32.AND P0, PT, R16, UR4, PT ;  /* 0x0000000410007c0c */ /* 0x000fc8000bf06070 */
[----:B------:R-:W-:-:S13]  /*81a0*/  ISETP.GE.U32.AND.EX P0, PT, R17, UR5, PT, P0 ;  /* 0x0000000511007c0c */ /* 0x000fda000bf06100 */
[----:B------:R-:W-:Y:S05]  /*81b0*/  @P0 BRA `(.L_x_230) ;  /* 0x0000000400500947 */ /* 0x000fea0003800000 */
[----:B------:R-:W0:Y:S01]  /*81c0*/  LDC.64 R10, c[0x0][0x628] ;  /* 0x00018a00ff0a7b82 */ /* 0x000e220000000a00 */
[----:B------:R-:W2:Y:S01]  /*81d0*/  S2R R18, SR_CTAID.X ;  /* 0x0000000000127919 */ /* 0x000ea20000002500 */
[----:B-1-34-:R-:W-:Y:S02]  /*81e0*/  IMAD.MOV.U32 R8, RZ, RZ, R16 ;  /* 0x000000ffff087224 */ /* 0x01afe400078e0010 */
[----:B------:R-:W-:Y:S01]  /*81f0*/  IMAD.MOV.U32 R9, RZ, RZ, R17 ;  /* 0x000000ffff097224 */ /* 0x000fe200078e0011 */
[----:B------:R-:W1:Y:S03]  /*8200*/  S2R R20, SR_CTAID.Y ;  /* 0x0000000000147919 */ /* 0x000e660000002600 */
[----:B------:R-:W3:Y:S08]  /*8210*/  LDC R0, c[0x0][0x630] ;  /* 0x00018c00ff007b82 */ /* 0x000ef00000000800 */
[----:B------:R-:W4:Y:S01]  /*8220*/  LDC.64 R14, c[0x0][0x620] ;  /* 0x00018800ff0e7b82 */ /* 0x000f220000000a00 */
[----:B0-----:R-:W-:-:S04]  /*8230*/  ISETP.NE.U32.AND P0, PT, R10, RZ, PT ;  /* 0x000000ff0a00720c */ /* 0x001fc80003f05070 */
[----:B------:R-:W-:-:S13]  /*8240*/  ISETP.NE.AND.EX P0, PT, R11, RZ, PT, P0 ;  /* 0x000000ff0b00720c */ /* 0x000fda0003f05300 */
[----:B-1234-:R-:W-:Y:S05]  /*8250*/  @!P0 BRA `(.L_x_231) ;  /* 0x0000000000288947 */ /* 0x01efea0003800000 */
[----:B------:R-:W0:Y:S02]  /*8260*/  LDC R3, c[0x0][0x634] ;  /* 0x00018d00ff037b82 */ /* 0x000e240000000800 */
        /* <DEDUP_REMOVED lines=9> */
.L_x_231:
[----:B------:R-:W0:Y:S01]  /*8300*/  LDC.64 R24, c[0x0][0x640] ;  /* 0x00019000ff187b82 */ /* 0x000e220000000a00 */
[-CC-:B------:R-:W-:Y:S01]  /*8310*/  SHF.R.U64 R19, R8, R0.reuse, R9.reuse ;  /* 0x0000000008137219 */ /* 0x180fe20000001209 */
[----:B------:R-:W-:Y:S01]  /*8320*/  ULDC UR4, c[0x0][0x150] ;  /* 0x0000540000047ab9 */ /* 0x000fe20000000800 */
[----:B------:R-:W-:Y:S02]  /*8330*/  SHF.R.U32.HI R0, RZ, R0, R9 ;  /* 0x00000000ff007219 */ /* 0x000fe40000011609 */
[----:B------:R-:W-:Y:S02]  /*8340*/  IADD3 R3, P0, RZ, -R19, RZ ;  /* 0x80000013ff037210 */ /* 0x000fe40007f1e0ff */
[----:B------:R-:W-:Y:S01]  /*8350*/  I2FP.F32.U32 R7, R18 ;  /* 0x0000001200077245 */ /* 0x000fe20000201000 */
[----:B------:R-:W1:Y:S02]  /*8360*/  LDC R6, c[0x0][0x618] ;  /* 0x00018600ff067b82 */ /* 0x000e640000000800 */
[----:B------:R-:W-:-:S02]  /*8370*/  IMAD.X R5, RZ, RZ, ~R0, P0 ;  /* 0x000000ffff057224 */ /* 0x000fc400000e0e00 */
[----:B------:R-:W-:Y:S01]  /*8380*/  FMUL R7, R7, UR4 ;  /* 0x0000000407077c20 */ /* 0x000fe20008400000 */
[----:B------:R-:W-:Y:S01]  /*8390*/  ULDC UR4, c[0x0][0x154] ;  /* 0x0000550000047ab9 */ /* 0x000fe20000000800 */
[-C--:B------:R-:W-:Y:S02]  /*83a0*/  IMAD R0, R5, R14.reuse, RZ ;  /* 0x0000000e05007224 */ /* 0x080fe400078e02ff */
[----:B------:R-:W2:Y:S01]  /*83b0*/  LDC R8, c[0x0][0x608] ;  /* 0x00018200ff087b82 */ /* 0x000ea20000000800 */
[C---:B------:R-:W-:Y:S01]  /*83c0*/  IMAD.WIDE.U32 R4, R3.reuse, R14, R16 ;  /* 0x0000000e03047225 */ /* 0x040fe200078e0010 */
[----:B------:R-:W3:Y:S03]  /*83d0*/  F2I.U32.TRUNC.NTZ R7, R7 ;  /* 0x0000000700077305 */ /* 0x000ee6000020f000 */
[----:B------:R-:W-:Y:S01]  /*83e0*/  IMAD R3, R3, R15, R0 ;  /* 0x0000000f03037224 */ /* 0x000fe200078e0200 */
[----:B------:R-:W-:-:S02]  /*83f0*/  I2FP.F32.U32 R0, R20 ;  /* 0x0000001400007245 */ /* 0x000fc40000201000 */
[----:B------:R-:W4:Y:S01]  /*8400*/  LDC R22, c[0x0][0x658] ;  /* 0x00019600ff167b82 */ /* 0x000f220000000800 */
[----:B------:R-:W-:Y:S01]  /*8410*/  IMAD.IADD R3, R5, 0x1, R3 ;  /* 0x0000000105037824 */ /* 0x000fe200078e0203 */
[----:B0-----:R-:W-:Y:S01]  /*8420*/  ISETP.NE.U32.AND P0, PT, R24, RZ, PT ;  /* 0x000000ff1800720c */ /* 0x001fe20003f05070 */
[----:B------:R-:W-:-:S03]  /*8430*/  FMUL R0, R0, UR4 ;  /* 0x0000000400007c20 */ /* 0x000fc60008400000 */
[----:B------:R-:W-:Y:S01]  /*8440*/  ISETP.NE.AND.EX P0, PT, R25, RZ, PT, P0 ;  /* 0x000000ff1900720c */ /* 0x000fe20003f05300 */
[----:B------:R0:W0:Y:S01]  /*8450*/  F2I.U32.TRUNC.NTZ R14, R0 ;  /* 0x00000000000e7305 */ /* 0x000022000020f000 */
[----:B------:R-:W5:Y:S01]  /*8460*/  LDC R9, c[0x0][0x144] ;  /* 0x00005100ff097b82 */ /* 0x000f620000000800 */
[-C--:B-1----:R-:W-:Y:S01]  /*8470*/  SHF.R.U64 R10, R4, R6.reuse, R3 ;  /* 0x00000006040a7219 */ /* 0x082fe20000001203 */
[----:B---3--:R-:W-:Y:S01]  /*8480*/  IMAD.MOV R7, RZ, RZ, -R7 ;  /* 0x000000ffff077224 */ /* 0x008fe200078e0a07 */
[----:B------:R-:W-:-:S05]  /*8490*/  SHF.R.U32.HI R3, RZ, R6, R3 ;  /* 0x00000006ff037219 */ /* 0x000fca0000011603 */
[----:B------:R-:W1:Y:S01]  /*84a0*/  LDC R15, c[0x0][0x148] ;  /* 0x00005200ff0f7b82 */ /* 0x000e620000000800 */
[-CC-:B--2---:R-:W-:Y:S02]  /*84b0*/  SHF.R.U64 R12, R10, R8.reuse, R3.reuse ;  /* 0x000000080a0c7219 */ /* 0x184fe40000001203 */
[----:B------:R-:W-:-:S05]  /*84c0*/  SHF.R.U32.HI R3, RZ, R8, R3 ;  /* 0x00000008ff037219 */ /* 0x000fca0000011603 */
[----:B------:R-:W2:Y:S01]  /*84d0*/  LDC R21, c[0x0][0x600] ;  /* 0x00018000ff157b82 */ /* 0x000ea20000000800 */
[-CC-:B----4-:R-:W-:Y:S02]  /*84e0*/  SHF.R.U64 R13, R12, R22.reuse, R3.reuse ;  /* 0x000000160c0d7219 */ /* 0x190fe40000001203 */
[----:B------:R-:W-:-:S03]  /*84f0*/  SHF.R.U32.HI R5, RZ, R22, R3 ;  /* 0x00000016ff057219 */ /* 0x000fc60000011603 */
[----:B------:R-:W-:Y:S02]  /*8500*/  IMAD.MOV.U32 R4, RZ, RZ, R13 ;  /* 0x000000ffff047224 */ /* 0x000fe400078e000d */
[----:B------:R-:W3:Y:S01]  /*8510*/  LDC R26, c[0x0][0x648] ;  /* 0x00019200ff1a7b82 */ /* 0x000ee20000000800 */
[----:B-----5:R-:W-:-:S07]  /*8520*/  IMAD R22, R9, R7, R18 ;  /* 0x0000000709167224 */ /* 0x020fce00078e0212 */
[----:B------:R-:W4:Y:S08]  /*8530*/  LDC R27, c[0x0][0x638] ;  /* 0x00018e00ff1b7b82 */ /* 0x000f300000000800 */
[----:B------:R-:W0:Y:S01]  /*8540*/  LDC R28, c[0x0][0x610] ;  /* 0x00018400ff1c7b82 */ /* 0x000e220000000800 */
[----:B-1----:R-:W-:Y:S05]  /*8550*/  @!P0 BRA `(.L_x_232) ;  /* 0x0000000000288947 */ /* 0x002fea0003800000 */
        /* <DEDUP_REMOVED lines=10> */
.L_x_232:
[----:B------:R-:W-:Y:S01]  /*8600*/  ISETP.NE.AND P0, PT, R2, 0x1, PT ;  /* 0x000000010200780c */ /* 0x000fe20003f05270 */
[----:B0-----:R-:W-:Y:S01]  /*8610*/  IMAD.MOV R14, RZ, RZ, -R14 ;  /* 0x000000ffff0e7224 */ /* 0x001fe200078e0a0e */
[----:B---3--:R-:W-:Y:S01]  /*8620*/  SHF.R.U64 R0, R4, R26, R5 ;  /* 0x0000001a04007219 */ /* 0x008fe20000001205 */
[----:B--2---:R-:W-:Y:S01]  /*8630*/  VIADD R5, R21, 0xffffffff ;  /* 0xffffffff15057836 */ /* 0x004fe20000000000 */
[----:B------:R-:W-:-:S03]  /*8640*/  LOP3.LUT R3, R12, R133, RZ, 0xc0, !PT ;  /* 0x000000850c037212 */ /* 0x000fc600078ec0ff */
[----:B------:R-:W-:Y:S01]  /*8650*/  IMAD.MOV R4, RZ, RZ, -R0 ;  /* 0x000000ffff047224 */ /* 0x000fe200078e0a00 */
[----:B------:R-:W-:Y:S01]  /*8660*/  LOP3.LUT R5, R10, R5, RZ, 0xc0, !PT ;  /* 0x000000050a057212 */ /* 0x000fe200078ec0ff */
[----:B------:R-:W-:Y:S02]  /*8670*/  IMAD R3, R128, R0, R3 ;  /* 0x0000000080037224 */ /* 0x000fe400078e0203 */
[----:B----4-:R-:W-:Y:S02]  /*8680*/  IMAD R0, R4, R27, R13 ;  /* 0x0000001b04007224 */ /* 0x010fe400078e020d */
[----:B------:R-:W-:Y:S02]  /*8690*/  @P0 IMAD R22, R15, R14, R20 ;  /* 0x0000000e0f160224 */ /* 0x000fe400078e0214 */
[----:B------:R-:W-:Y:S02]  /*86a0*/  IMAD.MOV.U32 R4, RZ, RZ, 0x1 ;  /* 0x00000001ff047424 */ /* 0x000fe400078e00ff */
[----:B------:R-:W-:-:S02]  /*86b0*/  IMAD R22, R3, R28, R22 ;  /* 0x0000001c03167224 */ /* 0x000fc400078e0216 */
[----:B------:R-:W-:Y:S01]  /*86c0*/  IMAD R3, R0, R21, R5 ;  /* 0x0000001500037224 */ /* 0x000fe200078e0205 */
[----:B------:R-:W-:-:S04]  /*86d0*/  PRMT R0, R4, 0x7610, R0 ;  /* 0x0000761004007816 */ /* 0x000fc80000000000 */
[----:B------:R-:W-:Y:S02]  /*86e0*/  SEL R18, R3, R22, !P0 ;  /* 0x0000001603127207 */ /* 0x000fe40004000000 */
[----:B------:R-:W-:-:S07]  /*86f0*/  SEL R22, R22, R3, !P0 ;  /* 0x0000000316167207 */ /* 0x000fce0004000000 */
.L_x_230:
[----:B------:R-:W-:Y:S02]  /*8700*/  LOP3.LUT P0, RZ, R0, 0xff, RZ, 0xc0, !PT ;  /* 0x000000ff00ff7812 */ /* 0x000fe4000780c0ff */
[----:B------:R-:W-:-:S11]  /*8710*/  LOP3.LUT R136, R136, 0x1, RZ, 0x3c, !PT ;  /* 0x0000000188887812 */ /* 0x000fd600078e3cff */
[----:B------:R-:W-:Y:S05]  /*8720*/  @P0 BRA `(.L_x_233) ;  /* 0xffffff9000680947 */ /* 0x000fea000383ffff */
[----:B------:R-:W-:Y:S05]  /*8730*/  EXIT ;  /* 0x000000000000794d */ /* 0x000fea0003800000 */
.L_x_18:
[----:B------:R-:W-:-:S08]  /*8740*/  ISETP.NE.AND P0, PT, R14, RZ, PT ;  /* 0x000000ff0e00720c */ /* 0x000fd00003f05270 */
[----:B0-----:R-:W0:-:S00]  /*8750*/  USETMAXREG.DEALLOC.CTAPOOL 0x28 ;  /* 0x00000028000079c8 */ /* 0x001e0000080e0500 */
[----:B------:R-:W-:Y:S05]  /*8760*/  @P0 EXIT ;  /* 0x000000000000094d */ /* 0x000fea0003800000 */
[----:B0-----:R-:W-:Y:S01]  /*8770*/  LOP3.LUT P0, RZ, R8, 0xff, RZ, 0xc0, !PT ;  /* 0x000000ff08ff7812 */ /* 0x001fe2000780c0ff */
[----:B------:R-:W-:Y:S02]  /*8780*/  IMAD.MOV.U32 R3, RZ, RZ, 0x1 ;  /* 0x00000001ff037424 */ /* 0x000fe400078e00ff */
[----:B------:R-:W-:-:S10]  /*8790*/  IMAD.MOV.U32 R8, RZ, RZ, RZ ;  /* 0x000000ffff087224 */ /* 0x000fd400078e00ff */
[----:B------:R-:W-:Y:S05]  /*87a0*/  @!P0 BRA `(.L_x_234) ;  /* 0x0000000c00288947 */ /* 0x000fea0003800000 */
[----:B------:R-:W0:Y:S01]  /*87b0*/  S2R R11, SR_CgaCtaId ;  /* 0x00000000000b7919 */ /* 0x000e220000008800 */
[----:B------:R-:W-:Y:S01]  /*87c0*/  LOP3.LUT P0, RZ, R5, 0x1f, RZ, 0xc0, !PT ;  /* 0x0000001f05ff7812 */ /* 0x000fe2000780c0ff */
[----:B------:R-:W-:Y:S01]  /*87d0*/  ULDC UR5, c[0x0][0x658] ;  /* 0x0001960000057ab9 */ /* 0x000fe20000000800 */
[----:B------:R-:W-:Y:S01]  /*87e0*/  UMOV UR6, 0xffffffff ;  /* 0xffffffff00067882 */ /* 0x000fe20000000000 */
[----:B------:R-:W-:Y:S01]  /*87f0*/  BSSY B0, `(.L_x_234) ;  /* 0x00000c5000007945 */ /* 0x000fe20003800000 */
[----:B------:R-:W-:Y:S01]  /*8800*/  USHF.L.U32 UR6, UR6, UR5, URZ ;  /* 0x0000000506067299 */ /* 0x000fe2000800063f */
[C---:B------:R-:W-:Y:S01]  /*8810*/  ISETP.NE.AND P2, PT, R4.reuse, RZ, PT ;  /* 0x000000ff0400720c */ /* 0x040fe20003f45270 */
[----:B------:R-:W-:Y:S01]  /*8820*/  IMAD.MOV.U32 R10, RZ, RZ, 0x1 ;  /* 0x00000001ff0a7424 */ /* 0x000fe200078e00ff */
[----:B------:R-:W-:Y:S01]  /*8830*/  ISETP.NE.OR P0, PT, R4, RZ, !P0 ;  /* 0x000000ff0400720c */ /* 0x000fe20004705670 */
[----:B------:R-:W-:Y:S01]  /*8840*/  IMAD.MOV.U32 R3, RZ, RZ, 0x1 ;  /* 0x00000001ff037424 */ /* 0x000fe200078e00ff */
[----:B------:R-:W-:Y:S01]  /*8850*/  LOP3.LUT R9, R23, 0x2, RZ, 0xfc, !PT ;  /* 0x0000000217097812 */ /* 0x000fe200078efcff */
[----:B------:R-:W-:Y:S01]  /*8860*/  IMAD.MOV.U32 R8, RZ, RZ, RZ ;  /* 0x000000ffff087224 */ /* 0x000fe200078e00ff */
[----:B------:R-:W-:Y:S01]  /*8870*/  ULDC UR4, c[0x0][0x600] ;  /* 0x0001800000047ab9 */ /* 0x000fe20000000800 */
[----:B------:R-:W-:Y:S01]  /*8880*/  UMOV UR7, 0x1 ;  /* 0x0000000100077882 */ /* 0x000fe20000000000 */
[----:B------:R-:W-:-:S02]  /*8890*/  UIADD3 UR19, UR40, 0x1, URZ ;  /* 0x0000000128137890 */ /* 0x000fc4000fffe03f */
[----:B------:R-:W-:Y:S02]  /*88a0*/  UIADD3 UR15, UR4, -0x1, URZ ;  /* 0xffffffff040f7890 */ /* 0x000fe4000fffe03f */
[----:B------:R-:W-:Y:S02]  /*88b0*/  USHF.L.U32 UR17, UR7, UR5, URZ ;  /* 0x0000000507117299 */ /* 0x000fe4000800063f */
[----:B------:R-:W-:Y:S01]  /*88c0*/  ULOP3.LUT UR16, URZ, UR6, URZ, 0x33, !UPT ;  /* 0x000000063f107292 */ /* 0x000fe2000f8e333f */
[----:B------:R-:W-:Y:S01]  /*88d0*/  ULDC.64 UR20, c[0x0][0x198] ;  /* 0x0000660000147ab9 */ /* 0x000fe20000000a00 */
[----:B0-----:R-:W-:-:S10]  /*88e0*/  LOP3.LUT R11, R11, 0x1, RZ, 0xc0, !PT ;  /* 0x000000010b0b7812 */ /* 0x001fd400078ec0ff */
.L_x_246:
[----:B------:R-:W-:-:S03]  /*88f0*/  UMOV UR4, 0xffffffff ;  /* 0xffffffff00047882 */ /* 0x000fc60000000000 */
[----:B------:R-:W-:Y:S05]  /*8900*/  BRA.DIV UR4, `(.L_x_235) ;  /* 0x0000001604547947 */ /* 0x000fea000b800000 */
[----:B------:R-:W-:-:S13]  /*8910*/  ELECT P6, URZ, PT ;  /* 0x00000000003f782f */ /* 0x000fda00038c0000 */
.L_x_269:
[----:B------:R-:W0:Y:S01]  /*8920*/  LDC R4, c[0x0][0x28c] ;  /* 0x0000a300ff047b82 */ /* 0x000e220000000800 */
[----:B------:R-:W-:Y:S01]  /*8930*/  BSSY B1, `(.L_x_236) ;  /* 0x000003b000017945 */ /* 0x000fe20003800000 */
[----:B0-----:R-:W-:-:S13]  /*8940*/  ISETP.LT.OR P6, PT, R4, 0x1, !P6 ;  /* 0x000000010400780c */ /* 0x001fda00077c1670 */
[----:B------:R-:W-:Y:S05]  /*8950*/  @P6 BRA `(.L_x_237) ;  /* 0x0000000000e06947 */ /* 0x000fea0003800000 */
[----:B------:R-:W-:Y:S02]  /*8960*/  IMAD R18, R18, 0x2, R11 ;  /* 0x0000000212127824 */ /* 0x000fe400078e020b */
[----:B------:R-:W-:Y:S02]  /*8970*/  IMAD.SHL.U32 R22, R22, 0x40, RZ ;  /* 0x0000004016167824 */ /* 0x000fe400078e00ff */
[----:B------:R-:W-:Y:S02]  /*8980*/  IMAD.MOV.U32 R14, RZ, RZ, RZ ;  /* 0x000000ffff0e7224 */ /* 0x000fe400078e00ff */
[----:B------:R-:W-:Y:S02]  /*8990*/  IMAD.U32 R15, RZ, RZ, UR19 ;  /* 0x00000013ff0f7e24 */ /* 0x000fe4000f8e00ff */
[----:B------:R-:W-:Y:S02]  /*89a0*/  IMAD.MOV.U32 R4, RZ, RZ, R3 ;  /* 0x000000ffff047224 */ /* 0x000fe400078e0003 */
[----:B------:R-:W-:-:S02]  /*89b0*/  IMAD.MOV.U32 R6, RZ, RZ, R8 ;  /* 0x000000ffff067224 */ /* 0x000fc400078e0008 */
[----:B------:R-:W-:-:S07]  /*89c0*/  IMAD R18, R18, 0x60, RZ ;  /* 0x0000006012127824 */ /* 0x000fce00078e02ff */
.L_x_241:
[----:B------:R-:W0:Y:S01]  /*89d0*/  S2R R12, SR_CgaCtaId ;  /* 0x00000000000c7919 */ /* 0x000e220000008800 */
[----:B------:R-:W-:Y:S01]  /*89e0*/  MOV R5, 0x400 ;  /* 0x0000040000057802 */ /* 0x000fe20000000f00 */
[----:B------:R-:W1:Y:S03]  /*89f0*/  @!P2 LDC R7, c[0x0][0x500] ;  /* 0x00014000ff07ab82 */ /* 0x000e660000000800 */
[----:B0-----:R-:W-:Y:S02]  /*8a00*/  LEA R13, R12, R5, 0x18 ;  /* 0x000000050c0d7211 */ /* 0x001fe400078ec0ff */
[----:B------:R-:W-:-:S03]  /*8a10*/  SHF.L.U32 R5, R4, 0x1f, RZ ;  /* 0x0000001f04057819 */ /* 0x000fc600000006ff */
[----:B------:R-:W-:-:S04]  /*8a20*/  IMAD R12, R6, 0x8, R13 ;  /* 0x00000008060c7824 */ /* 0x000fc800078e020d */
[----:B------:R-:W0:Y:S02]  /*8a30*/  SYNCS.PHASECHK.TRANS64.TRYWAIT P1, [R12+URZ+0x70], R5 ;  /* 0x000070050c0075a7 */ /* 0x000e24000802017f */
[----:B01----:R-:W-:Y:S05]  /*8a40*/  @!P1 BRA `(.L_x_238) ;  /* 0x0000001400249947 */ /* 0x003fea0003800000 */
.L_x_270:
[----:B0-----:R-:W-:Y:S01]  /*8a50*/  PRMT R5, R9, 0x9910, RZ ;  /* 0x0000991009057816 */ /* 0x001fe200000000ff */
[----:B------:R0:W-:Y:S03]  /*8a60*/  @!P2 SYNCS.ARRIVE.TRANS64 RZ, [R12+URZ], R7 ;  /* 0x000000070cffa9a7 */ /* 0x0001e6000800003f */
[----:B------:R-:W-:-:S13]  /*8a70*/  ISETP.NE.AND P1, PT, R5, 0x2, PT ;  /* 0x000000020500780c */ /* 0x000fda0003f25270 */
[----:B0-----:R-:W-:Y:S05]  /*8a80*/  @P1 BRA `(.L_x_239) ;  /* 0x0000000000041947 */ /* 0x001fea0003800000 */
[----:B------:R-:W-:Y:S01]  /*8a90*/  BPT.TRAP 0x1 ;  /* 0x000000040000795c */ /* 0x000fe20000300000 */
.L_x_239:
[----:B------:R-:W-:Y:S05]  /*8aa0*/  @P0 BRA `(.L_x_240) ;  /* 0x0000000000040947 */ /* 0x000fea0003800000 */
[----:B------:R-:W-:Y:S01]  /*8ab0*/  BPT.TRAP 0x1 ;  /* 0x000000040000795c */ /* 0x000fe20000300000 */
.L_x_240:
[----:B------:R-:W-:Y:S01]  /*8ac0*/  IMAD R5, R6, 0x2, R11 ;  /* 0x0000000206057824 */ /* 0x000fe200078e020b */
[----:B------:R-:W-:Y:S01]  /*8ad0*/  R2UR UR9, R12 ;  /* 0x000000000c0972ca */ /* 0x000fe200000e0000 */
[--C-:B------:R-:W-:Y:S01]  /*8ae0*/  IMAD R7, R6, 0x1000, R13.reuse ;  /* 0x0000100006077824 */ /* 0x100fe200078e020d */
[----:B------:R-:W-:Y:S01]  /*8af0*/  UIADD3 UR4, UP0, UR20, 0xf0, URZ ;  /* 0x000000f014047890 */ /* 0x000fe2000ff1e03f */
[----:B------:R-:W-:Y:S01]  /*8b00*/  IMAD R5, R5, 0xc00, RZ ;  /* 0x00000c0005057824 */ /* 0x000fe200078e02ff */
[----:B------:R-:W-:Y:S01]  /*8b10*/  R2UR UR11, R22 ;  /* 0x00000000160b72ca */ /* 0x000fe200000e0000 */
[----:B------:R-:W-:Y:S01]  /*8b20*/  VIADD R15, R15, 0xffffffff ;  /* 0xffffffff0f0f7836 */ /* 0x000fe20000000000 */
[----:B------:R-:W-:Y:S01]  /*8b30*/  R2UR UR5, R7 ;  /* 0x00000000070572ca */ /* 0x000fe200000e0000 */
[----:B------:R-:W-:Y:S01]  /*8b40*/  IMAD R5, R5, 0x2, R13 ;  /* 0x0000000205057824 */ /* 0x000fe200078e020d */
[----:B------:R-:W-:Y:S01]  /*8b50*/  R2UR UR10, R14 ;  /* 0x000000000e0a72ca */ /* 0x000fe200000e0000 */
[----:B------:R-:W-:Y:S01]  /*8b60*/  UIADD3 UR22, UP1, UR20, 0x1f0, URZ ;  /* 0x000001f014167890 */ /* 0x000fe2000ff3e03f */
[----:B------:R-:W-:Y:S01]  /*8b70*/  R2UR UR12, R19 ;  /* 0x00000000130c72ca */ /* 0x000fe200000e0000 */
[----:B------:R-:W-:Y:S01]  /*8b80*/  VIADD R6, R6, 0x1 ;  /* 0x0000000106067836 */ /* 0x000fe20000000000 */
[----:B------:R-:W-:Y:S01]  /*8b90*/  R2UR UR8, R5 ;  /* 0x00000000050872ca */ /* 0x000fe200000e0000 */
[----:B------:R-:W-:Y:S01]  /*8ba0*/  UIADD3.X UR23, URZ, UR21, URZ, UP1, !UPT ;  /* 0x000000153f177290 */ /* 0x000fe20008ffe43f */
[----:B------:R-:W-:Y:S01]  /*8bb0*/  R2UR UR18, R18 ;  /* 0x00000000121272ca */ /* 0x000fe200000e0000 */
[----:B------:R-:W-:Y:S01]  /*8bc0*/  UMOV UR6, 0x0 ;  /* 0x0000000000067882 */ /* 0x000fe20000000000 */
[----:B------:R-:W-:Y:S01]  /*8bd0*/  ISETP.GT.AND P3, PT, R15, 0x1, PT ;  /* 0x000000010f00780c */ /* 0x000fe20003f64270 */
[----:B------:R-:W-:Y:S01]  /*8be0*/  UMOV UR7, 0x10000000 ;  /* 0x1000000000077882 */ /* 0x000fe20000000000 */
[----:B------:R-:W-:Y:S01]  /*8bf0*/  ISETP.NE.AND P1, PT, R6, 0xe, PT ;  /* 0x0000000e0600780c */ /* 0x000fe20003f25270 */
[----:B------:R-:W-:Y:S01]  /*8c00*/  UIADD3 UR13, UR5, 0x200, URZ ;  /* 0x00000200050d7890 */ /* 0x000fe2000fffe03f */
[----:B------:R-:W-:Y:S01]  /*8c10*/  VIADD R14, R14, 0x20 ;  /* 0x000000200e0e7836 */ /* 0x000fe20000000000 */
[----:B------:R-:W-:Y:S01]  /*8c20*/  UIADD3.X UR5, URZ, UR21, URZ, UP0, !UPT ;  /* 0x000000153f057290 */ /* 0x000fe200087fe43f */
[----:B------:R-:W-:Y:S01]  /*8c30*/  SEL R5, RZ, 0x1, P1 ;  /* 0x00000001ff057807 */ /* 0x000fe20000800000 */
[----:B------:R-:W-:Y:S01]  /*8c40*/  UMOV UR24, 0x30000 ;  /* 0x0003000000187882 */ /* 0x000fe20000000000 */
[----:B------:R-:W-:Y:S01]  /*8c50*/  SEL R6, R6, RZ, P1 ;  /* 0x000000ff06067207 */ /* 0x000fe20000800000 */
[----:B------:R-:W-:Y:S01]  /*8c60*/  UIADD3 UR14, UR8, 0xe200, URZ ;  /* 0x0000e200080e7890 */ /* 0x000fe2000fffe03f */
[----:B------:R-:W-:-:S02]  /*8c70*/  LOP3.LUT R4, R4, R5, RZ, 0x3c, !PT ;  /* 0x0000000504047212 */ /* 0x000fc400078e3cff */
[----:B------:R-:W-:Y:S02]  /*8c80*/  UMOV UR8, UR13 ;  /* 0x0000000d00087c82 */ /* 0x000fe40008000000 */
[----:B------:R0:W-:Y:S02]  /*8c90*/  UTMALDG.3D [UR8], [UR4], desc[UR6] ;  /* 0x00000608040075b4 */ /* 0x0001e40008011000 */
[----:B0-----:R-:W-:Y:S01]  /*8ca0*/  UMOV UR8, UR14 ;  /* 0x0000000e00087c82 */ /* 0x001fe20008000000 */
[----:B------:R-:W-:Y:S02]  /*8cb0*/  UMOV UR11, UR18 ;  /* 0x00000012000b7c82 */ /* 0x000fe40008000000 */
[----:B------:R0:W-:Y:S02]  /*8cc0*/  UTMALDG.3D.MULTICAST [UR8], [UR22], UR24, desc[UR6] ;  /* 0x00000608160073b4 */ /* 0x0001e40008011818 */
[----:B0-----:R-:W-:Y:S05]  /*8cd0*/  @P3 BRA `(.L_x_241) ;  /* 0xfffffffc003c3947 */ /* 0x001fea000383ffff */
.L_x_237:
[----:B------:R-:W-:Y:S05]  /*8ce0*/  BSYNC B1 ;  /* 0x0000000000017941 */ /* 0x000fea0003800000 */
.L_x_236:
[----:B------:R-:W2:Y:S01]  /*8cf0*/  LDL.64 R12, [R1] ;  /* 0x00000000010c7983 */ /* 0x000ea20000100a00 */
[----:B------:R-:W-:Y:S01]  /*8d00*/  LOP3.LUT P4, RZ, R10, 0xff, RZ, 0xc0, !PT ;  /* 0x000000ff0aff7812 */ /* 0x000fe2000788c0ff */
[----:B------:R-:W-:Y:S01]  /*8d10*/  VIADD R7, R8, UR40 ;  /* 0x0000002808077c36 */ /* 0x000fe20008000000 */
[----:B------:R-:W-:Y:S01]  /*8d20*/  ULDC.64 UR4, c[0x0][0x650] ;  /* 0x0001940000047ab9 */ /* 0x000fe20000000a00 */
[----:B------:R-:W-:Y:S01]  /*8d30*/  IMAD.U32 R8, RZ, RZ, UR40 ;  /* 0x00000028ff087e24 */ /* 0x000fe2000f8e00ff */
[----:B------:R-:W-:Y:S01]  /*8d40*/  UISETP.GE.U32.AND UP0, UPT, UR40, 0xe, UPT ;  /* 0x0000000e2800788c */ /* 0x000fe2000bf06070 */
[----:B------:R-:W-:Y:S01]  /*8d50*/  BSSY B1, `(.L_x_242) ;  /* 0x000006c000017945 */ /* 0x000fe20003800000 */
[----:B------:R-:W-:Y:S01]  /*8d60*/  ISETP.GT.U32.AND P1, PT, R7, 0xd, PT ;  /* 0x0000000d0700780c */ /* 0x000fe20003f24070 */
[----:B------:R-:W-:Y:S01]  /*8d70*/  IMAD.MOV.U32 R22, RZ, RZ, -0x1 ;  /* 0xffffffffff167424 */ /* 0x000fe200078e00ff */
[----:B------:R-:W-:Y:S01]  /*8d80*/  SHF.R.U32.HI R4, RZ, 0x1, R7 ;  /* 0x00000001ff047819 */ /* 0x000fe20000011607 */
[----:B------:R-:W-:Y:S01]  /*8d90*/  IMAD.MOV.U32 R18, RZ, RZ, -0x1 ;  /* 0xffffffffff127424 */ /* 0x000fe200078e00ff */
[----:B------:R-:W-:Y:S01]  /*8da0*/  ISETP.LT.U32.AND P1, PT, R8, 0xe, P1 ;  /* 0x0000000e0800780c */ /* 0x000fe20000f21070 */
[----:B------:R-:W-:Y:S01]  /*8db0*/  IMAD.MOV.U32 R19, RZ, RZ, -0x1 ;  /* 0xffffffffff137424 */ /* 0x000fe200078e00ff */
[----:B------:R-:W-:Y:S01]  /*8dc0*/  PLOP3.LUT P3, PT, PT, PT, UP0, 0x80, 0x0 ;  /* 0x000000000000781c */ /* 0x000fe20003f6f008 */
[----:B------:R-:W0:Y:S01]  /*8dd0*/  @P4 S2R R6, SR_CgaCtaId ;  /* 0x0000000000064919 */ /* 0x000e220000008800 */
[----:B------:R-:W-:-:S02]  /*8de0*/  @P4 MOV R5, 0x400 ;  /* 0x0000040000054802 */ /* 0x000fc40000000f00 */
[----:B------:R-:W-:Y:S02]  /*8df0*/  PRMT R10, RZ, 0x7610, R10 ;  /* 0x00007610ff0a7816 */ /* 0x000fe4000000000a */
[----:B0-----:R-:W-:Y:S01]  /*8e00*/  @P4 LEA R6, R6, R5, 0x18 ;  /* 0x0000000506064211 */ /* 0x001fe200078ec0ff */
[----:B------:R-:W-:Y:S01]  /*8e10*/  IMAD.WIDE.U32 R4, R4, -0x6db6db6d, RZ ;  /* 0x9249249304047825 */ /* 0x000fe200078e00ff */
[----:B------:R-:W-:Y:S02]  /*8e20*/  SEL R4, RZ, 0x1, !P1 ;  /* 0x00000001ff047807 */ /* 0x000fe40004800000 */
[----:B------:R0:W-:Y:S02]  /*8e30*/  @P4 SYNCS.ARRIVE.TRANS64.A1T0 RZ, [R6+URZ+0x118], RZ ;  /* 0x000118ff06ff49a7 */ /* 0x0001e4000810003f */
[----:B------:R-:W-:Y:S02]  /*8e40*/  LOP3.LUT R3, R3, R4, RZ, 0x3c, !PT ;  /* 0x0000000403037212 */ /* 0x000fe400078e3cff */
[----:B------:R-:W-:-:S02]  /*8e50*/  PRMT R4, RZ, 0x7610, R4 ;  /* 0x00007610ff047816 */ /* 0x000fc40000000004 */
[----:B0-----:R-:W-:-:S04]  /*8e60*/  SHF.R.U32.HI R6, RZ, 0x2, R5 ;  /* 0x00000002ff067819 */ /* 0x001fc80000011605 */
[----:B------:R-:W-:Y:S01]  /*8e70*/  @P3 LOP3.LUT R3, R3, 0x1, R6, 0x78, !PT ;  /* 0x0000000103033812 */ /* 0x000fe200078e7806 */
[----:B------:R-:W-:Y:S01]  /*8e80*/  IMAD R8, R6, -0xe, R7 ;  /* 0xfffffff206087824 */ /* 0x000fe200078e0207 */
[----:B--2---:R-:W-:-:S04]  /*8e90*/  IADD3 R16, P4, R16, R12, RZ ;  /* 0x0000000c10107210 */ /* 0x004fc80007f9e0ff */
[----:B------:R-:W-:Y:S01]  /*8ea0*/  ISETP.GE.U32.AND P1, PT, R16, UR4, PT ;  /* 0x0000000410007c0c */ /* 0x000fe2000bf26070 */
[----:B------:R-:W-:-:S05]  /*8eb0*/  IMAD.X R17, R17, 0x1, R0, P4 ;  /* 0x0000000111117824 */ /* 0x000fca00020e0600 */
[----:B------:R-:W-:-:S13]  /*8ec0*/  ISETP.GE.U32.AND.EX P1, PT, R17, UR5, PT, P1 ;  /* 0x0000000511007c0c */ /* 0x000fda000bf26110 */
[----:B------:R-:W-:Y:S05]  /*8ed0*/  @P1 BRA `(.L_x_243) ;  /* 0x00000004004c1947 */ /* 0x000fea0003800000 */
[----:B------:R-:W0:Y:S01]  /*8ee0*/  S2R R13, SR_CTAID.X ;  /* 0x00000000000d7919 */ /* 0x000e220000002500 */
[----:B------:R-:W-:Y:S01]  /*8ef0*/  ULDC.64 UR4, c[0x0][0x628] ;  /* 0x00018a0000047ab9 */ /* 0x000fe20000000a00 */
[----:B------:R-:W1:Y:S01]  /*8f00*/  LDC R14, c[0x0][0x144] ;  /* 0x00005100ff0e7b82 */ /* 0x000e620000000800 */
[----:B------:R-:W-:Y:S01]  /*8f10*/  ISETP.NE.U32.AND P1, PT, RZ, UR4, PT ;  /* 0x00000004ff007c0c */ /* 0x000fe2000bf25070 */
[----:B------:R-:W2:Y:S01]  /*8f20*/  S2R R12, SR_CTAID.Y ;  /* 0x00000000000c7919 */ /* 0x000ea20000002600 */
[----:B------:R-:W-:Y:S01]  /*8f30*/  ULDC UR7, c[0x0][0x630] ;  /* 0x00018c0000077ab9 */ /* 0x000fe20000000800 */
[----:B------:R-:W-:Y:S01]  /*8f40*/  ULDC UR8, c[0x0][0x150] ;  /* 0x0000540000087ab9 */ /* 0x000fe20000000800 */
[----:B------:R-:W-:Y:S01]  /*8f50*/  ISETP.NE.AND.EX P1, PT, RZ, UR5, PT, P1 ;  /* 0x00000005ff007c0c */ /* 0x000fe2000bf25310 */
[----:B------:R-:W-:Y:S02]  /*8f60*/  IMAD.MOV.U32 R4, RZ, RZ, R16 ;  /* 0x000000ffff047224 */ /* 0x000fe400078e0010 */
[----:B------:R-:W-:Y:S01]  /*8f70*/  IMAD.MOV.U32 R5, RZ, RZ, R17 ;  /* 0x000000ffff057224 */ /* 0x000fe200078e0011 */
[----:B0-----:R-:W-:-:S09]  /*8f80*/  I2FP.F32.U32 R18, R13 ;  /* 0x0000000d00127245 */ /* 0x001fd20000201000 */
[----:B------:R-:W-:Y:S05]  /*8f90*/  @!P1 BRA `(.L_x_244) ;  /* 0x0000000000289947 */ /* 0x000fea0003800000 */
[----:B------:R-:W-:Y:S02]  /*8fa0*/  ULDC UR6, c[0x0][0x634] ;  /* 0x00018d0000067ab9 */ /* 0x000fe40000000800 */
[----:B------:R-:W-:-:S05]  /*8fb0*/  IADD3 R5, P1, R16, UR6, RZ ;  /* 0x0000000610057c10 */ /* 0x000fca000ff3e0ff */
[----:B------:R-:W-:-:S04]  /*8fc0*/  IMAD.X R15, RZ, RZ, R17, P1 ;  /* 0x000000ffff0f7224 */ /* 0x000fc800008e0611 */
[----:B------:R-:W-:-:S04]  /*8fd0*/  IMAD.WIDE.U32 R6, R15, UR4, RZ ;  /* 0x000000040f067c25 */ /* 0x000fc8000f8e00ff */
[----:B------:R-:W-:-:S04]  /*8fe0*/  IMAD.WIDE.U32 R6, P1, R5, UR5, R6 ;  /* 0x0000000505067c25 */ /* 0x000fc8000f820006 */
[----:B------:R-:W-:-:S04]  /*8ff0*/  IMAD.WIDE.U32 R4, R5, UR4, RZ ;  /* 0x0000000405047c25 */ /* 0x000fc8000f8e00ff */
[----:B------:R-:W-:Y:S01]  /*9000*/  IMAD.MOV.U32 R4, RZ, RZ, R7 ;  /* 0x000000ffff047224 */ /* 0x000fe200078e0007 */
[----:B------:R-:W-:Y:S01]  /*9010*/  IADD3 RZ, P3, R5, R6, RZ ;  /* 0x0000000605ff7210 */ /* 0x000fe20007f7e0ff */
[----:B------:R-:W-:-:S04]  /*9020*/  IMAD.X R5, RZ, RZ, RZ, P1 ;  /* 0x000000ffff057224 */ /* 0x000fc800008e06ff */
[----:B------:R-:W-:-:S08]  /*9030*/  IMAD.WIDE.U32.X R4, R15, UR5, R4, P3 ;  /* 0x000000050f047c25 */ /* 0x000fd000098e0404 */
.L_x_244:
[----:B------:R-:W-:Y:S01]  /*9040*/  FMUL R18, R18, UR8 ;  /* 0x0000000812127c20 */ /* 0x000fe20008400000 */
[--C-:B------:R-:W-:Y:S01]  /*9050*/  SHF.R.U64 R19, R4, UR7, R5.reuse ;  /* 0x0000000704137c19 */ /* 0x100fe20008001205 */
[----:B------:R-:W-:Y:S01]  /*9060*/  ULDC.64 UR4, c[0x0][0x620] ;  /* 0x0001880000047ab9 */ /* 0x000fe20000000a00 */
[----:B------:R-:W-:Y:S01]  /*9070*/  SHF.R.U32.HI R4, RZ, UR7, R5 ;  /* 0x00000007ff047c19 */ /* 0x000fe20008011605 */
[----:B------:R-:W-:Y:S01]  /*9080*/  ULDC.64 UR6, c[0x0][0x640] ;  /* 0x0001900000067ab9 */ /* 0x000fe20000000a00 */
[----:B------:R-:W-:Y:S01]  /*9090*/  IADD3 R5, P1, RZ, -R19, RZ ;  /* 0x80000013ff057210 */ /* 0x000fe20007f3e0ff */
[----:B------:R-:W0:Y:S01]  /*90a0*/  F2I.U32.TRUNC.NTZ R18, R18 ;  /* 0x0000001200127305 */ /* 0x000e22000020f000 */
[----:B------:R-:W3:Y:S03]  /*90b0*/  LDC R15, c[0x0][0x148] ;  /* 0x00005200ff0f7b82 */ /* 0x000ee60000000800 */
[----:B------:R-:W-:Y:S01]  /*90c0*/  IMAD.X R4, RZ, RZ, ~R4, P1 ;  /* 0x000000ffff047224 */ /* 0x000fe200008e0e04 */
[----:B------:R-:W-:-:S03]  /*90d0*/  ISETP.NE.U32.AND P1, PT, RZ, UR6, PT ;  /* 0x00000006ff007c0c */ /* 0x000fc6000bf25070 */
[----:B------:R-:W-:Y:S01]  /*90e0*/  IMAD R4, R4, UR4, RZ ;  /* 0x0000000404047c24 */ /* 0x000fe2000f8e02ff */
[----:B------:R-:W-:-:S03]  /*90f0*/  ISETP.NE.AND.EX P1, PT, RZ, UR7, PT, P1 ;  /* 0x00000007ff007c0c */ /* 0x000fc6000bf25310 */
[C---:B------:R-:W-:Y:S01]  /*9100*/  IMAD R7, R5.reuse, UR5, R4 ;  /* 0x0000000505077c24 */ /* 0x040fe2000f8e0204 */
[----:B------:R-:W-:Y:S01]  /*9110*/  ULDC UR5, c[0x0][0x154] ;  /* 0x0000550000057ab9 */ /* 0x000fe20000000800 */
[----:B------:R-:W-:Y:S01]  /*9120*/  IMAD.WIDE.U32 R4, R5, UR4, R16 ;  /* 0x0000000405047c25 */ /* 0x000fe2000f8e0010 */
[----:B------:R-:W-:-:S03]  /*9130*/  ULDC UR4, c[0x0][0x618] ;  /* 0x0001860000047ab9 */ /* 0x000fc60000000800 */
[----:B0-----:R-:W-:Y:S02]  /*9140*/  IMAD.MOV R6, RZ, RZ, -R18 ;  /* 0x000000ffff067224 */ /* 0x001fe400078e0a12 */
[----:B------:R-:W-:Y:S02]  /*9150*/  IMAD.IADD R5, R5, 0x1, R7 ;  /* 0x0000000105057824 */ /* 0x000fe400078e0207 */
[----:B-1----:R-:W-:Y:S01]  /*9160*/  IMAD R13, R14, R6, R13 ;  /* 0x000000060e0d7224 */ /* 0x002fe200078e020d */
[----:B--2---:R-:W-:Y:S02]  /*9170*/  I2FP.F32.U32 R6, R12 ;  /* 0x0000000c00067245 */ /* 0x004fe40000201000 */
[--C-:B------:R-:W-:Y:S02]  /*9180*/  SHF.R.U64 R14, R4, UR4, R5.reuse ;  /* 0x00000004040e7c19 */ /* 0x100fe40008001205 */
[----:B------:R-:W-:Y:S01]  /*9190*/  SHF.R.U32.HI R5, RZ, UR4, R5 ;  /* 0x00000004ff057c19 */ /* 0x000fe20008011605 */
[----:B------:R-:W-:Y:S01]  /*91a0*/  FMUL R6, R6, UR5 ;  /* 0x0000000506067c20 */ /* 0x000fe20008400000 */
[----:B------:R-:W-:-:S02]  /*91b0*/  ULDC UR4, c[0x0][0x608] ;  /* 0x0001820000047ab9 */ /* 0x000fc40000000800 */
[--C-:B------:R-:W-:Y:S01]  /*91c0*/  SHF.R.U64 R20, R14, UR4, R5.reuse ;  /* 0x000000040e147c19 */ /* 0x100fe20008001205 */
[----:B------:R0:W1:Y:S01]  /*91d0*/  F2I.U32.TRUNC.NTZ R21, R6 ;  /* 0x0000000600157305 */ /* 0x000062000020f000 */
[----:B------:R-:W-:Y:S01]  /*91e0*/  SHF.R.U32.HI R5, RZ, UR4, R5 ;  /* 0x00000004ff057c19 */ /* 0x000fe20008011605 */
[----:B------:R-:W-:-:S03]  /*91f0*/  ULDC UR4, c[0x0][0x658] ;  /* 0x0001960000047ab9 */ /* 0x000fc60000000800 */
[--C-:B------:R-:W-:Y:S02]  /*9200*/  SHF.R.U64 R18, R20, UR4, R5.reuse ;  /* 0x0000000414127c19 */ /* 0x100fe40008001205 */
[----:B------:R-:W-:-:S03]  /*9210*/  SHF.R.U32.HI R25, RZ, UR4, R5 ;  /* 0x00000004ff197c19 */ /* 0x000fc60008011605 */
[----:B------:R-:W-:Y:S02]  /*9220*/  IMAD.MOV.U32 R4, RZ, RZ, R18 ;  /* 0x000000ffff047224 */ /* 0x000fe400078e0012 */
[----:B------:R-:W-:Y:S01]  /*9230*/  IMAD.MOV.U32 R5, RZ, RZ, R25 ;  /* 0x000000ffff057224 */ /* 0x000fe200078e0019 */
[----:B0-----:R-:W-:Y:S06]  /*9240*/  @!P1 BRA `(.L_x_245) ;  /* 0x0000000000289947 */ /* 0x001fec0003800000 */
        /* <DEDUP_REMOVED lines=10> */
.L_x_245:
[----:B------:R-:W-:Y:S01]  /*92f0*/  ISETP.NE.AND P1, PT, R2, 0x1, PT ;  /* 0x000000010200780c */ /* 0x000fe20003f25270 */
[----:B------:R-:W-:Y:S01]  /*9300*/  ULDC UR4, c[0x0][0x648] ;  /* 0x0001920000047ab9 */ /* 0x000fe20000000800 */
[----:B------:R-:W-:Y:S01]  /*9310*/  LOP3.LUT R20, R20, UR16, RZ, 0xc0, !PT ;  /* 0x0000001014147c12 */ /* 0x000fe2000f8ec0ff */
[----:B-1----:R-:W-:Y:S01]  /*9320*/  IMAD.MOV R21, RZ, RZ, -R21 ;  /* 0x000000ffff157224 */ /* 0x002fe200078e0a15 */
[----:B------:R-:W-:Y:S01]  /*9330*/  SHF.R.U64 R5, R4, UR4, R5 ;  /* 0x0000000404057c19 */ /* 0x000fe20008001205 */
[----:B------:R-:W-:Y:S01]  /*9340*/  ULDC UR4, c[0x0][0x638] ;  /* 0x00018e0000047ab9 */ /* 0x000fe20000000800 */
[----:B------:R-:W-:Y:S01]  /*9350*/  ULDC UR5, c[0x0][0x610] ;  /* 0x0001840000057ab9 */ /* 0x000fe20000000800 */
[----:B------:R-:W-:Y:S02]  /*9360*/  IMAD.MOV.U32 R4, RZ, RZ, 0x1 ;  /* 0x00000001ff047424 */ /* 0x000fe400078e00ff */
[----:B------:R-:W-:Y:S02]  /*9370*/  IMAD.MOV R7, RZ, RZ, -R5 ;  /* 0x000000ffff077224 */ /* 0x000fe400078e0a05 */
[----:B------:R-:W-:Y:S01]  /*9380*/  IMAD R20, R5, UR17, R20 ;  /* 0x0000001105147c24 */ /* 0x000fe2000f8e0214 */
[----:B------:R-:W-:Y:S01]  /*9390*/  LOP3.LUT R5, R14, UR15, RZ, 0xc0, !PT ;  /* 0x0000000f0e057c12 */ /* 0x000fe2000f8ec0ff */
[----:B---3--:R-:W-:-:S02]  /*93a0*/  @P1 IMAD R13, R15, R21, R12 ;  /* 0x000000150f0d1224 */ /* 0x008fc400078e020c */
[----:B------:R-:W-:Y:S01]  /*93b0*/  IMAD R18, R7, UR4, R18 ;  /* 0x0000000407127c24 */ /* 0x000fe2000f8e0212 */
[----:B------:R-:W-:Y:S01]  /*93c0*/  ULDC UR4, c[0x0][0x600] ;  /* 0x0001800000047ab9 */ /* 0x000fe20000000800 */
[----:B------:R-:W-:Y:S02]  /*93d0*/  IMAD R13, R20, UR5, R13 ;  /* 0x00000005140d7c24 */ /* 0x000fe4000f8e020d */
[----:B------:R-:W-:-:S05]  /*93e0*/  IMAD R22, R18, UR4, R5 ;  /* 0x0000000412167c24 */ /* 0x000fca000f8e0205 */
[----:B------:R-:W-:Y:S02]  /*93f0*/  SEL R18, R22, R13, !P1 ;  /* 0x0000000d16127207 */ /* 0x000fe40004800000 */
[----:B------:R-:W-:-:S07]  /*9400*/  SEL R22, R13, R22, !P1 ;  /* 0x000000160d167207 */ /* 0x000fce0004800000 */
.L_x_243:
[----:B------:R-:W-:Y:S05]  /*9410*/  BSYNC B1 ;  /* 0x0000000000017941 */ /* 0x000fea0003800000 */
.L_x_242:
[----:B------:R-:W-:-:S13]  /*9420*/  LOP3.LUT P1, RZ, R4, 0xff, RZ, 0xc0, !PT ;  /* 0x000000ff04ff7812 */ /* 0x000fda000782c0ff */
[----:B------:R-:W-:Y:S05]  /*9430*/  @P1 BRA `(.L_x_246) ;  /* 0xfffffff4002c1947 */ /* 0x000fea000383ffff */
[----:B------:R-:W-:Y:S05]  /*9440*/  BSYNC B0 ;  /* 0x0000000000007941 */ /* 0x000fea0003800000 */
.L_x_234:
[----:B------:R-:W-:-:S03]  /*9450*/  UMOV UR4, 0xffffffff ;  /* 0xffffffff00047882 */ /* 0x000fc60000000000 */
[----:B------:R-:W-:Y:S05]  /*9460*/  BRA.DIV UR4, `(.L_x_247) ;  /* 0x0000000a04b07947 */ /* 0x000fea000b800000 */
[----:B------:R-:W-:-:S13]  /*9470*/  ELECT P6, URZ, PT ;  /* 0x00000000003f782f */ /* 0x000fda00038c0000 */
.L_x_273:
[----:B------:R-:W-:Y:S04]  /*9480*/  BSSY B0, `(.L_x_248) ;  /* 0x0000085000007945 */ /* 0x000fe80003800000 */
[----:B------:R-:W-:Y:S05]  /*9490*/  @!P6 BRA `(.L_x_249) ;  /* 0x00000008000ce947 */ /* 0x000fea0003800000 */
[----:B------:R-:W-:-:S04]  /*94a0*/  LOP3.LUT R23, R23, 0x2, RZ, 0xfc, !PT ;  /* 0x0000000217177812 */ /* 0x000fc800078efcff */
[----:B------:R-:W-:-:S13]  /*94b0*/  ISETP.NE.AND P0, PT, R23, 0x3, PT ;  /* 0x000000031700780c */ /* 0x000fda0003f05270 */
[----:B------:R-:W-:Y:S05]  /*94c0*/  @!P0 BRA `(.L_x_250) ;  /* 0x0000000000048947 */ /* 0x000fea0003800000 */
[----:B------:R-:W-:Y:S01]  /*94d0*/  BPT.TRAP 0x1 ;  /* 0x000000040000795c */ /* 0x000fe20000300000 */
.L_x_250:
[----:B------:R-:W0:Y:S01]  /*94e0*/  S2R R5, SR_CgaCtaId ;  /* 0x0000000000057919 */ /* 0x000e220000008800 */
[----:B------:R-:W-:Y:S02]  /*94f0*/  MOV R0, 0x400 ;  /* 0x0000040000007802 */ /* 0x000fe40000000f00 */
[----:B------:R-:W-:Y:S02]  /*9500*/  SHF.L.U32 R2, R3, 0x1f, RZ ;  /* 0x0000001f03027819 */ /* 0x000fe400000006ff */
[----:B0-----:R-:W-:-:S05]  /*9510*/  LEA R5, R5, R0, 0x18 ;  /* 0x0000000005057211 */ /* 0x001fca00078ec0ff */
[----:B------:R-:W-:-:S04]  /*9520*/  VIADD R5, R5, 0x70 ;  /* 0x0000007005057836 */ /* 0x000fc80000000000 */
[C---:B------:R-:W-:Y:S02]  /*9530*/  IMAD R7, R8.reuse, 0x8, R5 ;  /* 0x0000000808077824 */ /* 0x040fe400078e0205 */
[----:B------:R-:W-:Y:S02]  /*9540*/  VIADD R8, R8, 0x1 ;  /* 0x0000000108087836 */ /* 0x000fe40000000000 */
[----:B------:R-:W0:Y:S03]  /*9550*/  SYNCS.PHASECHK.TRANS64.TRYWAIT P0, [R7+URZ], R2 ;  /* 0x00000002070075a7 */ /* 0x000e26000800017f */
[----:B------:R-:W-:-:S04]  /*9560*/  ISETP.NE.AND P1, PT, R8, 0xe, PT ;  /* 0x0000000e0800780c */ /* 0x000fc80003f25270 */
[----:B------:R-:W-:Y:S02]  /*9570*/  SEL R0, RZ, 0x1, P1 ;  /* 0x00000001ff007807 */ /* 0x000fe40000800000 */
[----:B------:R-:W-:Y:S02]  /*9580*/  SEL R8, R8, RZ, P1 ;  /* 0x000000ff08087207 */ /* 0x000fe40000800000 */
[----:B------:R-:W-:-:S03]  /*9590*/  LOP3.LUT R9, R3, R0, RZ, 0x3c, !PT ;  /* 0x0000000003097212 */ /* 0x000fc600078e3cff */
[----:B------:R-:W-:Y:S01]  /*95a0*/  IMAD R6, R8, 0x8, R5 ;  /* 0x0000000808067824 */ /* 0x000fe200078e0205 */
[----:B------:R-:W-:Y:S01]  /*95b0*/  SHF.L.U32 R3, R9, 0x1f, RZ ;  /* 0x0000001f09037819 */ /* 0x000fe200000006ff */
[----:B0-----:R-:W-:Y:S06]  /*95c0*/  @!P0 BRA `(.L_x_251) ;  /* 0x0000000800788947 */ /* 0x001fec0003800000 */
.L_x_274:
[----:B------:R-:W1:Y:S01]  /*95d0*/  SYNCS.PHASECHK.TRANS64.TRYWAIT P0, [R6+URZ], R3 ;  /* 0x00000003060075a7 */ /* 0x000e62000800017f */
[----:B------:R-:W-:-:S05]  /*95e0*/  VIADD R0, R8, 0x1 ;  /* 0x0000000108007836 */ /* 0x000fca0000000000 */
[----:B------:R-:W-:-:S04]  /*95f0*/  ISETP.NE.AND P1, PT, R0, 0xe, PT ;  /* 0x0000000e0000780c */ /* 0x000fc80003f25270 */
[----:B0-----:R-:W-:Y:S02]  /*9600*/  SEL R2, RZ, 0x1, P1 ;  /* 0x00000001ff027807 */ /* 0x001fe40000800000 */
[----:B------:R-:W-:Y:S02]  /*9610*/  SEL R0, R0, RZ, P1 ;  /* 0x000000ff00007207 */ /* 0x000fe40000800000 */
[----:B------:R-:W-:-:S03]  /*9620*/  LOP3.LUT R9, R9, R2, RZ, 0x3c, !PT ;  /* 0x0000000209097212 */ /* 0x000fc600078e3cff */
[----:B------:R-:W-:Y:S01]  /*9630*/  IMAD R7, R0, 0x8, R5 ;  /* 0x0000000800077824 */ /* 0x000fe200078e0205 */
[----:B------:R-:W-:Y:S01]  /*9640*/  SHF.L.U32 R4, R9, 0x1f, RZ ;  /* 0x0000001f09047819 */ /* 0x000fe200000006ff */
[----:B-1----:R-:W-:Y:S06]  /*9650*/  @!P0 BRA `(.L_x_252) ;  /* 0x0000000800688947 */ /* 0x002fec0003800000 */
.L_x_275:
[----:B------:R-:W1:Y:S01]  /*9660*/  SYNCS.PHASECHK.TRANS64.TRYWAIT P0, [R7+URZ], R4 ;  /* 0x00000004070075a7 */ /* 0x000e62000800017f */
[----:B------:R-:W-:-:S05]  /*9670*/  VIADD R0, R0, 0x1 ;  /* 0x0000000100007836 */ /* 0x000fca0000000000 */
[----:B------:R-:W-:-:S04]  /*9680*/  ISETP.NE.AND P1, PT, R0, 0xe, PT ;  /* 0x0000000e0000780c */ /* 0x000fc80003f25270 */
[----:B------:R-:W-:Y:S02]  /*9690*/  SEL R2, RZ, 0x1, P1 ;  /* 0x00000001ff027807 */ /* 0x000fe40000800000 */
[----:B------:R-:W-:Y:S02]  /*96a0*/  SEL R0, R0, RZ, P1 ;  /* 0x000000ff00007207 */ /* 0x000fe40000800000 */
[----:B------:R-:W-:-:S03]  /*96b0*/  LOP3.LUT R9, R9, R2, RZ, 0x3c, !PT ;  /* 0x0000000209097212 */ /* 0x000fc600078e3cff */
[----:B0-----:R-:W-:Y:S01]  /*96c0*/  IMAD R6, R0, 0x8, R5 ;  /* 0x0000000800067824 */ /* 0x001fe200078e0205 */
[----:B------:R-:W-:Y:S01]  /*96d0*/  SHF.L.U32 R3, R9, 0x1f, RZ ;  /* 0x0000001f09037819 */ /* 0x000fe200000006ff */
[----:B-1----:R-:W-:Y:S06]  /*96e0*/  @!P0 BRA `(.L_x_253) ;  /* 0x0000000800588947 */ /* 0x002fec0003800000 */
.L_x_276:
        /* <DEDUP_REMOVED lines=9> */
.L_x_277:
        /* <DEDUP_REMOVED lines=9> */
.L_x_278:
        /* <DEDUP_REMOVED lines=9> */
.L_x_279:
        /* <DEDUP_REMOVED lines=9> */
.L_x_280:
        /* <DEDUP_REMOVED lines=9> */
.L_x_281:
        /* <DEDUP_REMOVED lines=9> */
.L_x_282:
        /* <DEDUP_REMOVED lines=9> */
.L_x_283:
        /* <DEDUP_REMOVED lines=9> */
.L_x_284:
        /* <DEDUP_REMOVED lines=9> */
.L_x_285:
[----:B------:R-:W1:Y:S01]  /*9c00*/  SYNCS.PHASECHK.TRANS64.TRYWAIT P0, [R7+URZ], R4 ;  /* 0x00000004070075a7 */ /* 0x000e62000800017f */
[----:B------:R-:W-:-:S05]  /*9c10*/  VIADD R0, R0, 0x1 ;  /* 0x0000000100007836 */ /* 0x000fca0000000000 */
[----:B------:R-:W-:-:S04]  /*9c20*/  ISETP.NE.AND P1, PT, R0, 0xe, PT ;  /* 0x0000000e0000780c */ /* 0x000fc80003f25270 */
[----:B------:R-:W-:Y:S02]  /*9c30*/  SEL R2, RZ, 0x1, P1 ;  /* 0x00000001ff027807 */ /* 0x000fe40000800000 */
[----:B------:R-:W-:Y:S02]  /*9c40*/  SEL R0, R0, RZ, P1 ;  /* 0x000000ff00007207 */ /* 0x000fe40000800000 */
[----:B------:R-:W-:Y:S01]  /*9c50*/  LOP3.LUT R2, R9, R2, RZ, 0x3c, !PT ;  /* 0x0000000209027212 */ /* 0x000fe200078e3cff */
[----:B-1----:R-:W-:Y:S06]  /*9c60*/  @!P0 BRA `(.L_x_263) ;  /* 0x0000000400c08947 */ /* 0x002fec0003800000 */
.L_x_286:
[----:B------:R-:W-:Y:S01]  /*9c70*/  IMAD R5, R0, 0x8, R5 ;  /* 0x0000000800057824 */ /* 0x000fe200078e0205 */
[----:B------:R-:W-:-:S07]  /*9c80*/  SHF.L.U32 R0, R2, 0x1f, RZ ;  /* 0x0000001f02007819 */ /* 0x000fce00000006ff */
.L_x_264:
[----:B--2---:R2:W3:Y:S02]  /*9c90*/  SYNCS.PHASECHK.TRANS64.TRYWAIT P0, [R5+URZ], R0 ;  /* 0x00000000050075a7 */ /* 0x0044e4000800017f */
[----:B---3--:R-:W-:Y:S05]  /*9ca0*/  @!P0 NANOSLEEP.SYNCS 0x989680 ;  /* 0x009896800000895d */ /* 0x008fea0003900000 */
[----:B------:R-:W3:Y:S02]  /*9cb0*/  @!P0 SYNCS.PHASECHK.TRANS64 P0, [R5+URZ], R0 ;  /* 0x00000000050085a7 */ /* 0x000ee4000800007f */
[----:B---3--:R-:W-:Y:S05]  /*9cc0*/  @!P0 BRA `(.L_x_264) ;  /* 0xfffffffc00f08947 */ /* 0x008fea000383ffff */
.L_x_249:
[----:B------:R-:W-:Y:S05]  /*9cd0*/  BSYNC B0 ;  /* 0x0000000000007941 */ /* 0x000fea0003800000 */
.L_x_248:
[----:B------:R-:W-:Y:S05]  /*9ce0*/  EXIT ;  /* 0x000000000000794d */ /* 0x000fea0003800000 */
.L_x_20:
[----:B0-----:R-:W-:-:S04]  /*9cf0*/  IMAD.U32 R3, RZ, RZ, UR43 ;  /* 0x0000002bff037e24 */ /* 0x001fc8000f8e00ff */
[----:B------:R0:W1:Y:S03]  /*9d00*/  SYNCS.PHASECHK.TRANS64.TRYWAIT P0, [R3+URZ+-0x8], R0 ;  /* 0xfffff800030075a7 */ /* 0x000066000800017f */
[----:B-1----:R-:W-:Y:S05]  /*9d10*/  @!P0 NANOSLEEP.SYNCS 0x989680 ;  /* 0x009896800000895d */ /* 0x002fea0003900000 */
[----:B------:R-:W1:Y:S02]  /*9d20*/  @!P0 SYNCS.PHASECHK.TRANS64 P0, [R3+URZ+-0x8], R0 ;  /* 0xfffff800030085a7 */ /* 0x000e64000800007f */
[----:B-1----:R-:W-:Y:S05]  /*9d30*/  @!P0 BRA `(.L_x_20) ;  /* 0xfffffffc00ec8947 */ /* 0x002fea000383ffff */
[----:B------:R-:W-:Y:S05]  /*9d40*/  BRA `(.L_x_265) ;  /* 0xffffff7800ec7947 */ /* 0x000fea000383ffff */
.L_x_25:
[----:B-1----:R1:W2:Y:S02]  /*9d50*/  SYNCS.PHASECHK.TRANS64.TRYWAIT P1, [R3+URZ], R0 ;  /* 0x00000000030075a7 */ /* 0x0022a4000802017f */
[----:B--2---:R-:W-:Y:S05]  /*9d60*/  @!P1 NANOSLEEP.SYNCS 0x989680 ;  /* 0x009896800000995d */ /* 0x004fea0003900000 */
[----:B------:R-:W2:Y:S02]  /*9d70*/  @!P1 SYNCS.PHASECHK.TRANS64 P1, [R3+URZ], R0 ;  /* 0x00000000030095a7 */ /* 0x000ea4000802007f */
[----:B--2---:R-:W-:Y:S05]  /*9d80*/  @!P1 BRA `(.L_x_25) ;  /* 0xfffffffc00f09947 */ /* 0x004fea000383ffff */
[----:B------:R-:W-:Y:S05]  /*9d90*/  BRA `(.L_x_24) ;  /* 0xffffff7c00607947 */ /* 0x000fea000383ffff */
.L_x_30:
[----:B-1----:R-:W-:-:S04]  /*9da0*/  IMAD.U32 R5, RZ, RZ, UR4 ;  /* 0x00000004ff057e24 */ /* 0x002fc8000f8e00ff */
[----:B------:R1:W2:Y:S03]  /*9db0*/  SYNCS.PHASECHK.TRANS64.TRYWAIT P1, [R5+URZ], R4 ;  /* 0x00000004050075a7 */ /* 0x0002a6000802017f */
[----:B--2---:R-:W-:Y:S05]  /*9dc0*/  @!P1 NANOSLEEP.SYNCS 0x989680 ;  /* 0x009896800000995d */ /* 0x004fea0003900000 */
[----:B------:R-:W2:Y:S02]  /*9dd0*/  @!P1 SYNCS.PHASECHK.TRANS64 P1, [R5+URZ], R4 ;  /* 0x00000004050095a7 */ /* 0x000ea4000802007f */
[----:B--2---:R-:W-:Y:S05]  /*9de0*/  @!P1 BRA `(.L_x_30) ;  /* 0xfffffffc00ec9947 */ /* 0x004fea000383ffff */
[----:B------:R-:W-:Y:S05]  /*9df0*/  BRA `(.L_x_29) ;  /* 0xffffff7c00f07947 */ /* 0x000fea000383ffff */
.L_x_38:
[----:B0-----:R-:W-:-:S04]  /*9e00*/  IMAD.U32 R3, RZ, RZ, UR43 ;  /* 0x0000002bff037e24 */ /* 0x001fc8000f8e00ff */
[----:B------:R0:W1:Y:S03]  /*9e10*/  SYNCS.PHASECHK.TRANS64.TRYWAIT P0, [R3+URZ+0x8], R0 ;  /* 0x00000800030075a7 */ /* 0x000066000800017f */
[----:B-1----:R-:W-:Y:S05]  /*9e20*/  @!P0 NANOSLEEP.SYNCS 0x989680 ;  /* 0x009896800000895d */ /* 0x002fea0003900000 */
[----:B------:R-:W1:Y:S02]  /*9e30*/  @!P0 SYNCS.PHASECHK.TRANS64 P0, [R3+URZ+0x8], R0 ;  /* 0x00000800030085a7 */ /* 0x000e64000800007f */
[----:B-1----:R-:W-:Y:S05]  /*9e40*/  @!P0 BRA `(.L_x_38) ;  /* 0xfffffffc00ec8947 */ /* 0x002fea000383ffff */
[----:B------:R-:W-:Y:S05]  /*9e50*/  BRA `(.L_x_266) ;  /* 0xffffff8400007947 */ /* 0x000fea000383ffff */
.L_x_235:
[----:B------:R-:W-:Y:S01]  /*9e60*/  BSSY B1, `(.L_x_267) ;  /* 0x0000006000017945 */ /* 0x000fe20003800000 */
[----:B------:R-:W-:-:S07]  /*9e70*/  IMAD.MOV.U32 R15, RZ, RZ, -0x1 ;  /* 0xffffffffff0f7424 */ /* 0x000fce00078e00ff */
[----:B-----5:R-:W-:Y:S05]  /*9e80*/  WARPSYNC.COLLECTIVE R15, `(.L_x_268) ;  /* 0x000000000f0c7348 */ /* 0x020fea0003c00000 */
[----:B------:R-:W-:Y:S02]  /*9e90*/  ELECT P6, UR62, PT ;  /* 0x00000000003e782f */ /* 0x000fe400038c0000 */
[----:B------:R-:W-:Y:S01]  /*9ea0*/  MOV R14, UR62 ;  /* 0x0000003e000e7c02 */ /* 0x000fe20008000f00 */
[----:B-----5:R-:W-:Y:S10]  /*9eb0*/  ENDCOLLECTIVE ;  /* 0x000000000000791b */ /* 0x020ff40003800000 */
.L_x_268:
[----:B------:R-:W-:Y:S05]  /*9ec0*/  BSYNC B1 ;  /* 0x0000000000017941 */ /* 0x000fea0003800000 */
.L_x_267:
[----:B------:R-:W-:Y:S05]  /*9ed0*/  BRA `(.L_x_269) ;  /* 0xffffffe800907947 */ /* 0x000fea000383ffff */
.L_x_238:
[----:B0-----:R0:W1:Y:S02]  /*9ee0*/  SYNCS.PHASECHK.TRANS64.TRYWAIT P1, [R12+URZ+0x70], R5 ;  /* 0x000070050c0075a7 */ /* 0x001064000802017f */
[----:B-1----:R-:W-:Y:S05]  /*9ef0*/  @!P1 NANOSLEEP.SYNCS 0x989680 ;  /* 0x009896800000995d */ /* 0x002fea0003900000 */
[----:B------:R-:W1:Y:S02]  /*9f00*/  @!P1 SYNCS.PHASECHK.TRANS64 P1, [R12+URZ+0x70], R5 ;  /* 0x000070050c0095a7 */ /* 0x000e64000802007f */
[----:B-1----:R-:W-:Y:S05]  /*9f10*/  @!P1 BRA `(.L_x_238) ;  /* 0xfffffffc00f09947 */ /* 0x002fea000383ffff */
[----:B------:R-:W-:Y:S05]  /*9f20*/  BRA `(.L_x_270) ;  /* 0xffffffe800c87947 */ /* 0x000fea000383ffff */
.L_x_247:
[----:B------:R-:W-:Y:S01]  /*9f30*/  BSSY B0, `(.L_x_271) ;  /* 0x0000006000007945 */ /* 0x000fe20003800000 */
[----:B------:R-:W-:-:S07]  /*9f40*/  IMAD.MOV.U32 R15, RZ, RZ, -0x1 ;  /* 0xffffffffff0f7424 */ /* 0x000fce00078e00ff */
[----:B-----5:R-:W-:Y:S05]  /*9f50*/  WARPSYNC.COLLECTIVE R15, `(.L_x_272) ;  /* 0x000000000f0c7348 */ /* 0x020fea0003c00000 */
[----:B------:R-:W-:Y:S02]  /*9f60*/  ELECT P6, UR62, PT ;  /* 0x00000000003e782f */ /* 0x000fe400038c0000 */
[----:B------:R-:W-:Y:S01]  /*9f70*/  MOV R14, UR62 ;  /* 0x0000003e000e7c02 */ /* 0x000fe20008000f00 */
[----:B-----5:R-:W-:Y:S10]  /*9f80*/  ENDCOLLECTIVE ;  /* 0x000000000000791b */ /* 0x020ff40003800000 */
.L_x_272:
[----:B------:R-:W-:Y:S05]  /*9f90*/  BSYNC B0 ;  /* 0x0000000000007941 */ /* 0x000fea0003800000 */
.L_x_271:
[----:B------:R-:W-:Y:S05]  /*9fa0*/  BRA `(.L_x_273) ;  /* 0xfffffff400347947 */ /* 0x000fea000383ffff */
.L_x_251:
[----:B0-----:R0:W1:Y:S02]  /*9fb0*/  SYNCS.PHASECHK.TRANS64.TRYWAIT P0, [R7+URZ], R2 ;  /* 0x00000002070075a7 */ /* 0x001064000800017f */
[----:B-1----:R-:W-:Y:S05]  /*9fc0*/  @!P0 NANOSLEEP.SYNCS 0x989680 ;  /* 0x009896800000895d */ /* 0x002fea0003900000 */
[----:B------:R-:W1:Y:S02]  /*9fd0*/  @!P0 SYNCS.PHASECHK.TRANS64 P0, [R7+URZ], R2 ;  /* 0x00000002070085a7 */ /* 0x000e64000800007f */
[----:B-1----:R-:W-:Y:S05]  /*9fe0*/  @!P0 BRA `(.L_x_251) ;  /* 0xfffffffc00f08947 */ /* 0x002fea000383ffff */
[----:B------:R-:W-:Y:S05]  /*9ff0*/  BRA `(.L_x_274) ;  /* 0xfffffff400747947 */ /* 0x000fea000383ffff */
.L_x_252:
[----:B0-----:R0:W1:Y:S02]  /*a000*/  SYNCS.PHASECHK.TRANS64.TRYWAIT P0, [R6+URZ], R3 ;  /* 0x00000003060075a7 */ /* 0x001064000800017f */
[----:B-1----:R-:W-:Y:S05]  /*a010*/  @!P0 NANOSLEEP.SYNCS 0x989680 ;  /* 0x009896800000895d */ /* 0x002fea0003900000 */
[----:B------:R-:W1:Y:S02]  /*a020*/  @!P0 SYNCS.PHASECHK.TRANS64 P0, [R6+URZ], R3 ;  /* 0x00000003060085a7 */ /* 0x000e64000800007f */
[----:B-1----:R-:W-:Y:S05]  /*a030*/  @!P0 BRA `(.L_x_252) ;  /* 0xfffffffc00f08947 */ /* 0x002fea000383ffff */
[----:B------:R-:W-:Y:S05]  /*a040*/  BRA `(.L_x_275) ;  /* 0xfffffff400847947 */ /* 0x000fea000383ffff */
.L_x_253:
[----:B0-----:R0:W1:Y:S02]  /*a050*/  SYNCS.PHASECHK.TRANS64.TRYWAIT P0, [R7+URZ], R4 ;  /* 0x00000004070075a7 */ /* 0x001064000800017f */
[----:B-1----:R-:W-:Y:S05]  /*a060*/  @!P0 NANOSLEEP.SYNCS 0x989680 ;  /* 0x009896800000895d */ /* 0x002fea0003900000 */
[----:B------:R-:W1:Y:S02]  /*a070*/  @!P0 SYNCS.PHASECHK.TRANS64 P0, [R7+URZ], R4 ;  /* 0x00000004070085a7 */ /* 0x000e64000800007f */
[----:B-1----:R-:W-:Y:S05]  /*a080*/  @!P0 BRA `(.L_x_253) ;  /* 0xfffffffc00f08947 */ /* 0x002fea000383ffff */
[----:B------:R-:W-:Y:S05]  /*a090*/  BRA `(.L_x_276) ;  /* 0xfffffff400947947 */ /* 0x000fea000383ffff */
.L_x_254:
[----:B0-----:R0:W1:Y:S02]  /*a0a0*/  SYNCS.PHASECHK.TRANS64.TRYWAIT P0, [R6+URZ], R3 ;  /* 0x00000003060075a7 */ /* 0x001064000800017f */
[----:B-1----:R-:W-:Y:S05]  /*a0b0*/  @!P0 NANOSLEEP.SYNCS 0x989680 ;  /* 0x009896800000895d */ /* 0x002fea0003900000 */
[----:B------:R-:W1:Y:S02]  /*a0c0*/  @!P0 SYNCS.PHASECHK.TRANS64 P0, [R6+URZ], R3 ;  /* 0x00000003060085a7 */ /* 0x000e64000800007f */
[----:B-1----:R-:W-:Y:S05]  /*a0d0*/  @!P0 BRA `(.L_x_254) ;  /* 0xfffffffc00f08947 */ /* 0x002fea000383ffff */
[----:B------:R-:W-:Y:S05]  /*a0e0*/  BRA `(.L_x_277) ;  /* 0xfffffff400a47947 */ /* 0x000fea000383ffff */
.L_x_255:
[----:B0-----:R0:W1:Y:S02]  /*a0f0*/  SYNCS.PHASECHK.TRANS64.TRYWAIT P0, [R7+URZ], R4 ;  /* 0x00000004070075a7 */ /* 0x001064000800017f */
[----:B-1----:R-:W-:Y:S05]  /*a100*/  @!P0 NANOSLEEP.SYNCS 0x989680 ;  /* 0x009896800000895d */ /* 0x002fea0003900000 */
[----:B------:R-:W1:Y:S02]  /*a110*/  @!P0 SYNCS.PHASECHK.TRANS64 P0, [R7+URZ], R4 ;  /* 0x00000004070085a7 */ /* 0x000e64000800007f */
[----:B-1----:R-:W-:Y:S05]  /*a120*/  @!P0 BRA `(.L_x_255) ;  /* 0xfffffffc00f08947 */ /* 0x002fea000383ffff */
[----:B------:R-:W-:Y:S05]  /*a130*/  BRA `(.L_x_278) ;  /* 0xfffffff400b47947 */ /* 0x000fea000383ffff */
.L_x_256:
[----:B0-----:R0:W1:Y:S02]  /*a140*/  SYNCS.PHASECHK.TRANS64.TRYWAIT P0, [R6+URZ], R3 ;  /* 0x00000003060075a7 */ /* 0x001064000800017f */
[----:B-1----:R-:W-:Y:S05]  /*a150*/  @!P0 NANOSLEEP.SYNCS 0x989680 ;  /* 0x009896800000895d */ /* 0x002fea0003900000 */
[----:B------:R-:W1:Y:S02]  /*a160*/  @!P0 SYNCS.PHASECHK.TRANS64 P0, [R6+URZ], R3 ;  /* 0x00000003060085a7 */ /* 0x000e64000800007f */
[----:B-1----:R-:W-:Y:S05]  /*a170*/  @!P0 BRA `(.L_x_256) ;  /* 0xfffffffc00f08947 */ /* 0x002fea000383ffff */
[----:B------:R-:W-:Y:S05]  /*a180*/  BRA `(.L_x_279) ;  /* 0xfffffff400c47947 */ /* 0x000fea000383ffff */
.L_x_257:
[----:B0-----:R0:W1:Y:S02]  /*a190*/  SYNCS.PHASECHK.TRANS64.TRYWAIT P0, [R7+URZ], R4 ;  /* 0x00000004070075a7 */ /* 0x001064000800017f */
[----:B-1----:R-:W-:Y:S05]  /*a1a0*/  @!P0 NANOSLEEP.SYNCS 0x989680 ;  /* 0x009896800000895d */ /* 0x002fea0003900000 */
[----:B------:R-:W1:Y:S02]  /*a1b0*/  @!P0 SYNCS.PHASECHK.TRANS64 P0, [R7+URZ], R4 ;  /* 0x00000004070085a7 */ /* 0x000e64000800007f */
[----:B-1----:R-:W-:Y:S05]  /*a1c0*/  @!P0 BRA `(.L_x_257) ;  /* 0xfffffffc00f08947 */ /* 0x002fea000383ffff */
[----:B------:R-:W-:Y:S05]  /*a1d0*/  BRA `(.L_x_280) ;  /* 0xfffffff400d47947 */ /* 0x000fea000383ffff */
.L_x_258:
[----:B0-----:R0:W1:Y:S02]  /*a1e0*/  SYNCS.PHASECHK.TRANS64.TRYWAIT P0, [R6+URZ], R3 ;  /* 0x00000003060075a7 */ /* 0x001064000800017f */
[----:B-1----:R-:W-:Y:S05]  /*a1f0*/  @!P0 NANOSLEEP.SYNCS 0x989680 ;  /* 0x009896800000895d */ /* 0x002fea0003900000 */
[----:B------:R-:W1:Y:S02]  /*a200*/  @!P0 SYNCS.PHASECHK.TRANS64 P0, [R6+URZ], R3 ;  /* 0x00000003060085a7 */ /* 0x000e64000800007f */
[----:B-1----:R-:W-:Y:S05]  /*a210*/  @!P0 BRA `(.L_x_258) ;  /* 0xfffffffc00f08947 */ /* 0x002fea000383ffff */
[----:B------:R-:W-:Y:S05]  /*a220*/  BRA `(.L_x_281) ;  /* 0xfffffff400e47947 */ /* 0x000fea000383ffff */
.L_x_259:
[----:B0-----:R0:W1:Y:S02]  /*a230*/  SYNCS.PHASECHK.TRANS64.TRYWAIT P0, [R7+URZ], R4 ;  /* 0x00000004070075a7 */ /* 0x001064000800017f */
[----:B-1----:R-:W-:Y:S05]  /*a240*/  @!P0 NANOSLEEP.SYNCS 0x989680 ;  /* 0x009896800000895d */ /* 0x002fea0003900000 */
[----:B------:R-:W1:Y:S02]  /*a250*/  @!P0 SYNCS.PHASECHK.TRANS64 P0, [R7+URZ], R4 ;  /* 0x00000004070085a7 */ /* 0x000e64000800007f */
[----:B-1----:R-:W-:Y:S05]  /*a260*/  @!P0 BRA `(.L_x_259) ;  /* 0xfffffffc00f08947 */ /* 0x002fea000383ffff */
[----:B------:R-:W-:Y:S05]  /*a270*/  BRA `(.L_x_282) ;  /* 0xfffffff400f47947 */ /* 0x000fea000383ffff */
.L_x_260:
[----:B0-----:R0:W1:Y:S02]  /*a280*/  SYNCS.PHASECHK.TRANS64.TRYWAIT P0, [R6+URZ], R3 ;  /* 0x00000003060075a7 */ /* 0x001064000800017f */
[----:B-1----:R-:W-:Y:S05]  /*a290*/  @!P0 NANOSLEEP.SYNCS 0x989680 ;  /* 0x009896800000895d */ /* 0x002fea0003900000 */
[----:B------:R-:W1:Y:S02]  /*a2a0*/  @!P0 SYNCS.PHASECHK.TRANS64 P0, [R6+URZ], R3 ;  /* 0x00000003060085a7 */ /* 0x000e64000800007f */
[----:B-1----:R-:W-:Y:S05]  /*a2b0*/  @!P0 BRA `(.L_x_260) ;  /* 0xfffffffc00f08947 */ /* 0x002fea000383ffff */
[----:B------:R-:W-:Y:S05]  /*a2c0*/  BRA `(.L_x_283) ;  /* 0xfffffff800047947 */ /* 0x000fea000383ffff */
.L_x_261:
[----:B0-----:R0:W1:Y:S02]  /*a2d0*/  SYNCS.PHASECHK.TRANS64.TRYWAIT P0, [R7+URZ], R4 ;  /* 0x00000004070075a7 */ /* 0x001064000800017f */
[----:B-1----:R-:W-:Y:S05]  /*a2e0*/  @!P0 NANOSLEEP.SYNCS 0x989680 ;  /* 0x009896800000895d */ /* 0x002fea0003900000 */
[----:B------:R-:W1:Y:S02]  /*a2f0*/  @!P0 SYNCS.PHASECHK.TRANS64 P0, [R7+URZ], R4 ;  /* 0x00000004070085a7 */ /* 0x000e64000800007f */
[----:B-1----:R-:W-:Y:S05]  /*a300*/  @!P0 BRA `(.L_x_261) ;  /* 0xfffffffc00f08947 */ /* 0x002fea000383ffff */
[----:B------:R-:W-:Y:S05]  /*a310*/  BRA `(.L_x_284) ;  /* 0xfffffff800147947 */ /* 0x000fea000383ffff */
.L_x_262:
[----:B0-----:R0:W1:Y:S02]  /*a320*/  SYNCS.PHASECHK.TRANS64.TRYWAIT P0, [R6+URZ], R3 ;  /* 0x00000003060075a7 */ /* 0x001064000800017f */
[----:B-1----:R-:W-:Y:S05]  /*a330*/  @!P0 NANOSLEEP.SYNCS 0x989680 ;  /* 0x009896800000895d */ /* 0x002fea0003900000 */
[----:B------:R-:W1:Y:S02]  /*a340*/  @!P0 SYNCS.PHASECHK.TRANS64 P0, [R6+URZ], R3 ;  /* 0x00000003060085a7 */ /* 0x000e64000800007f */
[----:B-1----:R-:W-:Y:S05]  /*a350*/  @!P0 BRA `(.L_x_262) ;  /* 0xfffffffc00f08947 */ /* 0x002fea000383ffff */
[----:B------:R-:W-:Y:S05]  /*a360*/  BRA `(.L_x_285) ;  /* 0xfffffff800247947 */ /* 0x000fea000383ffff */
.L_x_263:
[----:B-1----:R1:W2:Y:S02]  /*a370*/  SYNCS.PHASECHK.TRANS64.TRYWAIT P0, [R7+URZ], R4 ;  /* 0x00000004070075a7 */ /* 0x0022a4000800017f */
[----:B--2---:R-:W-:Y:S05]  /*a380*/  @!P0 NANOSLEEP.SYNCS 0x989680 ;  /* 0x009896800000895d */ /* 0x004fea0003900000 */
[----:B------:R-:W2:Y:S02]  /*a390*/  @!P0 SYNCS.PHASECHK.TRANS64 P0, [R7+URZ], R4 ;  /* 0x00000004070085a7 */ /* 0x000ea4000800007f */
[----:B--2---:R-:W-:Y:S05]  /*a3a0*/  @!P0 BRA `(.L_x_263) ;  /* 0xfffffffc00f08947 */ /* 0x004fea000383ffff */
[----:B------:R-:W-:Y:S05]  /*a3b0*/  BRA `(.L_x_286) ;  /* 0xfffffff8002c7947 */ /* 0x000fea000383ffff */
.L_x_287:
[----:B------:R-:W-:-:S00]  /*a3c0*/  BRA `(.L_x_287) ;  /* 0xfffffffc00fc7947 */ /* 0x000fc0000383ffff */
[----:B------:R-:W-:-:S00]  /*a3d0*/  NOP ;  /* 0x0000000000007918 */ /* 0x000fc00000000000 */
        /* <DEDUP_REMOVED lines=10> */
.L_x_288:


//--------------------- .nv.global.init           --------------------------
	.section	.nv.global.init,"aw",@progbits
.nv.global.init:
	.type		$str$22,@object
	.size		$str$22,($str$23 - $str$22)
$str$22:
        /*0000*/ 	.byte	0x6b, 0x5f, 0x74, 0x69, 0x6c, 0x65, 0x5f, 0x63, 0x6f, 0x75, 0x6e, 0x74, 0x20, 0x3e, 0x3d, 0x20
        /*0010*/ 	.byte	0x31, 0x00
	.type		$str$23,@object
	.size		$str$23,(__unnamed_1 - $str$23)
$str$23:
        /*0012*/ 	.byte	0x2f, 0x74, 0x6d, 0x70, 0x2f, 0x63, 0x75, 0x74, 0x6c, 0x61, 0x73, 0x73, 0x5f, 0x73, 0x77, 0x65
        /*0022*/ 	.byte	0x65, 0x70, 0x5f, 0x73, 0x72, 0x63, 0x2f, 0x69, 0x6e, 0x63, 0x6c, 0x75, 0x64, 0x65, 0x2f, 0x63
        /*0032*/ 	.byte	0x75, 0x74, 0x6c, 0x61, 0x73, 0x73, 0x2f, 0x67, 0x65, 0x6d, 0x6d, 0x2f, 0x63, 0x6f, 0x6c, 0x6c
        /*0042*/ 	.byte	0x65, 0x63, 0x74, 0x69, 0x76, 0x65, 0x2f, 0x73, 0x6d, 0x39, 0x30, 0x5f, 0x6d, 0x6d, 0x61, 0x5f
        /*0052*/ 	.byte	0x74, 0x6d, 0x61, 0x5f, 0x67, 0x6d, 0x6d, 0x61, 0x5f, 0x73, 0x73, 0x5f, 0x77, 0x61, 0x72, 0x70
        /*0062*/ 	.byte	0x73, 0x70, 0x65, 0x63, 0x69, 0x61, 0x6c, 0x69, 0x7a, 0x65, 0x64, 0x2e, 0x68, 0x70, 0x70, 0x00
	.type		__unnamed_1,@object
	.size		__unnamed_1,(.L_0 - __unnamed_1)
__unnamed_1:
        /*0072*/ 	.byte	0x76, 0x6f, 0x69, 0x64, 0x20, 0x63, 0x75, 0x74, 0x6c, 0x61, 0x73, 0x73, 0x3a, 0x3a, 0x67, 0x65
        /* <DEDUP_REMOVED lines=180> */
        /*0bc2*/ 	.byte	0x3a, 0x3a, 0x69, 0x64, 0x65, 0x6e, 0x74, 0x69, 0x74, 0x79, 0x5d, 0x00
.L_0:


//--------------------- .nv.shared._ZN7cutlass13device_kernelINS_4gemm6kernel13GemmUniversalIN4cute5tupleIJiiiiEEENS1_10collective13CollectiveMmaINS1_34MainloopSm90TmaGmmaWarpSpecializedILi14ENS5_IJNS4_1CILi2EEENSA_ILi1EEESC_EEENS1_32KernelTmaWarpSpecializedPingpongEEENS5_IJNSA_ILi64EEENSA_ILi192EEENSA_ILi32EEEEEENS_10bfloat16_tENS5_IJlSC_lEEESK_SL_NS4_8TiledMMAINS4_8MMA_AtomIJNS4_4SM904GMMA28MMA_64x192x16_F32BF16BF16_SSILNSP_5MajorE0ELSR_0ELNSP_7ScaleInE1ELSS_1EEEEEENS4_6LayoutINS5_IJSC_SC_SC_EEENS5_IJNSA_ILi0EEESX_SX_EEEEENS5_IJNS4_10UnderscoreES10_S10_EEEEENS4_13SM90_TMA_LOADENS4_14ComposedLayoutINS4_7SwizzleILi2ELi4ELi3EEENS4_18smem_ptr_flag_bitsILi16EEENSV_INS5_IJNSA_ILi8EEESI_EEENS5_IJSI_SC_EEEEEEEvNS4_8identityENS4_23SM90_TMA_LOAD_MULTICASTES1D_vS1E_EENS_8epilogue10collective6detail29Sm90TmaWarpSpecializedAdapterINS1I_15DefaultEpilogueISK_SL_SL_NS1H_6thread17LinearCombinationISK_Li1EffLNS1M_9ScaleType4KindE0ELNS_15FloatRoundStyleE2ESK_EENS1_15EpilogueDefaultEEEEEvvEEEEvNT_6ParamsE --------------------------
	.section	.nv.shared._ZN7cutlass13device_kernelINS_4gemm6kernel13GemmUniversalIN4cute5tupleIJiiiiEEENS1_10collective13CollectiveMmaINS1_34MainloopSm90TmaGmmaWarpSpecializedILi14ENS5_IJNS4_1CILi2EEENSA_ILi1EEESC_EEENS1_32KernelTmaWarpSpecializedPingpongEEENS5_IJNSA_ILi64EEENSA_ILi192EEENSA_ILi32EEEEEENS_10bfloat16_tENS5_IJlSC_lEEESK_SL_NS4_8TiledMMAINS4_8MMA_AtomIJNS4_4SM904GMMA28MMA_64x192x16_F32BF16BF16_SSILNSP_5MajorE0ELSR_0ELNSP_7ScaleInE1ELSS_1EEEEEENS4_6LayoutINS5_IJSC_SC_SC_EEENS5_IJNSA_ILi0EEESX_SX_EEEEENS5_IJNS4_10UnderscoreES10_S10_EEEEENS4_13SM90_TMA_LOADENS4_14ComposedLayoutINS4_7SwizzleILi2ELi4ELi3EEENS4_18smem_ptr_flag_bitsILi16EEENSV_INS5_IJNSA_ILi8EEESI_EEENS5_IJSI_SC_EEEEEEEvNS4_8identityENS4_23SM90_TMA_LOAD_MULTICASTES1D_vS1E_EENS_8epilogue10collective6detail29Sm90TmaWarpSpecializedAdapterINS1I_15DefaultEpilogueISK_SL_SL_NS1H_6thread17LinearCombinationISK_Li1EffLNS1M_9ScaleType4KindE0ELNS_15FloatRoundStyleE2ESK_EENS1_15EpilogueDefaultEEEEEvvEEEEvNT_6ParamsE,"aw",@nobits
	.sectionflags	@""
	.align	16
	.zero		1024


//--------------------- .nv.shared.reserved.0     --------------------------
	.section	.nv.shared.reserved.0,"aw",@nobits
	.weak		__nv_reservedSMEM_offset_0_alias
	.size		__nv_reservedSMEM_offset_0_alias, 0, 0
	.other		__nv_reservedSMEM_offset_0_alias,@"STO_CUDA_RESERVED_SHARED STV_DEFAULT"
__nv_reservedSMEM_offset_0_alias:
	.zero		0


//--------------------- .nv.global                --------------------------
	.section	.nv.global,"aw",@nobits
.nv.global:
	.type		_ZN40_INTERNAL_cfc36220_4_k_cu_1d1eb96c_120654cute1_E,@object
	.size		_ZN40_INTERNAL_cfc36220_4_k_cu_1d1eb96c_120654cute1_E,(_ZN40_INTERNAL_cfc36220_4_k_cu_1d1eb96c_120654cuda3std3__45__cpo6cbeginE - _ZN40_INTERNAL_cfc36220_4_k_cu_1d1eb96c_120654cute1_E)
_ZN40_INTERNAL_cfc36220_4_k_cu_1d1eb96c_120654cute1_E:
	.zero		1
	.type		_ZN40_INTERNAL_cfc36220_4_k_cu_1d1eb96c_120654cuda3std3__45__cpo6cbeginE,@object
	.size		_ZN40_INTERNAL_cfc36220_4_k_cu_1d1eb96c_120654cuda3std3__45__cpo6cbeginE,(_ZN40_INTERNAL_cfc36220_4_k_cu_1d1eb96c_120654cuda3std3__48in_placeE - _ZN40_INTERNAL_cfc36220_4_k_cu_1d1eb96c_120654cuda3std3__45__cpo6cbeginE)
_ZN40_INTERNAL_cfc36220_4_k_cu_1d1eb96c_120654cuda3std3__45__cpo6cbeginE:
	.zero		1
	.type		_ZN40_INTERNAL_cfc36220_4_k_cu_1d1eb96c_120654cuda3std3__48in_placeE,@object
	.size		_ZN40_INTERNAL_cfc36220_4_k_cu_1d1eb96c_120654cuda3std3__48in_placeE,(_ZN40_INTERNAL_cfc36220_4_k_cu_1d1eb96c_120654cuda3std6ranges3__45__cpo9iter_moveE - _ZN40_INTERNAL_cfc36220_4_k_cu_1d1eb96c_120654cuda3std3__48in_placeE)
_ZN40_INTERNAL_cfc36220_4_k_cu_1d1eb96c_120654cuda3std3__48in_placeE:
	.zero		1
	.type		_ZN40_INTERNAL_cfc36220_4_k_cu_1d1eb96c_120654cuda3std6ranges3__45__cpo9iter_moveE,@object
	.size		_ZN40_INTERNAL_cfc36220_4_k_cu_1d1eb96c_120654cuda3std6ranges3__45__cpo9iter_moveE,(_ZN40_INTERNAL_cfc36220_4_k_cu_1d1eb96c_120654cuda3std3__45__cpo5beginE - _ZN40_INTERNAL_cfc36220_4_k_cu_1d1eb96c_120654cuda3std6ranges3__45__cpo9iter_moveE)
_ZN40_INTERNAL_cfc36220_4_k_cu_1d1eb96c_120654cuda3std6ranges3__45__cpo9iter_moveE:
	.zero		1
	.type		_ZN40_INTERNAL_cfc36220_4_k_cu_1d1eb96c_120654cuda3std3__45__cpo5beginE,@object
	.size		_ZN40_INTERNAL_cfc36220_4_k_cu_1d1eb96c_120654cuda3std3__45__cpo5beginE,(_ZN40_INTERNAL_cfc36220_4_k_cu_1d1eb96c_120654cuda3std3__442_GLOBAL__N__cfc36220_4_k_cu_1d1eb96c_120656ignoreE - _ZN40_INTERNAL_cfc36220_4_k_cu_1d1eb96c_120654cuda3std3__45__cpo5beginE)
_ZN40_INTERNAL_cfc36220_4_k_cu_1d1eb96c_120654cuda3std3__45__cpo5beginE:
	.zero		1
	.type		_ZN40_INTERNAL_cfc36220_4_k_cu_1d1eb96c_120654cuda3std3__442_GLOBAL__N__cfc36220_4_k_cu_1d1eb96c_120656ignoreE,@object
	.size		_ZN40_INTERNAL_cfc36220_4_k_cu_1d1eb96c_120654cuda3std3__442_GLOBAL__N__cfc36220_4_k_cu_1d1eb96c_120656ignoreE,(_ZN40_INTERNAL_cfc36220_4_k_cu_1d1eb96c_120654cute7productE - _ZN40_INTERNAL_cfc36220_4_k_cu_1d1eb96c_120654cuda3std3__442_GLOBAL__N__cfc36220_4_k_cu_1d1eb96c_120656ignoreE)
_ZN40_INTERNAL_cfc36220_4_k_cu_1d1eb96c_120654cuda3std3__442_GLOBAL__N__cfc36220_4_k_cu_1d1eb96c_120656ignoreE:
	.zero		1
	.type		_ZN40_INTERNAL_cfc36220_4_k_cu_1d1eb96c_120654cute7productE,@object
	.size		_ZN40_INTERNAL_cfc36220_4_k_cu_1d1eb96c_120654cute7productE,(_ZN40_INTERNAL_cfc36220_4_k_cu_1d1eb96c_120654cuda3std3__45__cpo3endE - _ZN40_INTERNAL_cfc36220_4_k_cu_1d1eb96c_120654cute7productE)
_ZN40_INTERNAL_cfc36220_4_k_cu_1d1eb96c_120654cute7productE:
	.zero		1
	.type		_ZN40_INTERNAL_cfc36220_4_k_cu_1d1eb96c_120654cuda3std3__45__cpo3endE,@object
	.size		_ZN40_INTERNAL_cfc36220_4_k_cu_1d1eb96c_120654cuda3std3__45__cpo3endE,(_ZN40_INTERNAL_cfc36220_4_k_cu_1d1eb96c_120654cuda3std3__419piecewise_constructE - _ZN40_INTERNAL_cfc36220_4_k_cu_1d1eb96c_120654cuda3std3__45__cpo3endE)
_ZN40_INTERNAL_cfc36220_4_k_cu_1d1eb96c_120654cuda3std3__45__cpo3endE:
	.zero		1
	.type		_ZN40_INTERNAL_cfc36220_4_k_cu_1d1eb96c_120654cuda3std3__419piecewise_constructE,@object
	.size		_ZN40_INTERNAL_cfc36220_4_k_cu_1d1eb96c_120654cuda3std3__419piecewise_constructE,(_ZN40_INTERNAL_cfc36220_4_k_cu_1d1eb96c_120654cuda3std3__45__cpo4cendE - _ZN40_INTERNAL_cfc36220_4_k_cu_1d1eb96c_120654cuda3std3__419piecewise_constructE)
_ZN40_INTERNAL_cfc36220_4_k_cu_1d1eb96c_120654cuda3std3__419piecewise_constructE:
	.zero		1
	.type		_ZN40_INTERNAL_cfc36220_4_k_cu_1d1eb96c_120654cuda3std3__45__cpo4cendE,@object
	.size		_ZN40_INTERNAL_cfc36220_4_k_cu_1d1eb96c_120654cuda3std3__45__cpo4cendE,(_ZN40_INTERNAL_cfc36220_4_k_cu_1d1eb96c_120654cuda3std6ranges3__45__cpo4swapE - _ZN40_INTERNAL_cfc36220_4_k_cu_1d1eb96c_120654cuda3std3__45__cpo4cendE)
_ZN40_INTERNAL_cfc36220_4_k_cu_1d1eb96c_120654cuda3std3__45__cpo4cendE:
	.zero		1
	.type		_ZN40_INTERNAL_cfc36220_4_k_cu_1d1eb96c_120654cuda3std6ranges3__45__cpo4swapE,@object
	.size		_ZN40_INTERNAL_cfc36220_4_k_cu_1d1eb96c_120654cuda3std6ranges3__45__cpo4swapE,(.L_8 - _ZN40_INTERNAL_cfc36220_4_k_cu_1d1eb96c_120654cuda3std6ranges3__45__cpo4swapE)
_ZN40_INTERNAL_cfc36220_4_k_cu_1d1eb96c_120654cuda3std6ranges3__45__cpo4swapE:
	.zero		1
.L_8:


//--------------------- .nv.constant0._ZN7cutlass13device_kernelINS_4gemm6kernel13GemmUniversalIN4cute5tupleIJiiiiEEENS1_10collective13CollectiveMmaINS1_34MainloopSm90TmaGmmaWarpSpecializedILi14ENS5_IJNS4_1CILi2EEENSA_ILi1EEESC_EEENS1_32KernelTmaWarpSpecializedPingpongEEENS5_IJNSA_ILi64EEENSA_ILi192EEENSA_ILi32EEEEEENS_10bfloat16_tENS5_IJlSC_lEEESK_SL_NS4_8TiledMMAINS4_8MMA_AtomIJNS4_4SM904GMMA28MMA_64x192x16_F32BF16BF16_SSILNSP_5MajorE0ELSR_0ELNSP_7ScaleInE1ELSS_1EEEEEENS4_6LayoutINS5_IJSC_SC_SC_EEENS5_IJNSA_ILi0EEESX_SX_EEEEENS5_IJNS4_10UnderscoreES10_S10_EEEEENS4_13SM90_TMA_LOADENS4_14ComposedLayoutINS4_7SwizzleILi2ELi4ELi3EEENS4_18smem_ptr_flag_bitsILi16EEENSV_INS5_IJNSA_ILi8EEESI_EEENS5_IJSI_SC_EEEEEEEvNS4_8identityENS4_23SM90_TMA_LOAD_MULTICASTES1D_vS1E_EENS_8epilogue10collective6detail29Sm90TmaWarpSpecializedAdapterINS1I_15DefaultEpilogueISK_SL_SL_NS1H_6thread17LinearCombinationISK_Li1EffLNS1M_9ScaleType4KindE0ELNS_15FloatRoundStyleE2ESK_EENS1_15EpilogueDefaultEEEEEvvEEEEvNT_6ParamsE --------------------------
	.section	.nv.constant0._ZN7cutlass13device_kernelINS_4gemm6kernel13GemmUniversalIN4cute5tupleIJiiiiEEENS1_10collective13CollectiveMmaINS1_34MainloopSm90TmaGmmaWarpSpecializedILi14ENS5_IJNS4_1CILi2EEENSA_ILi1EEESC_EEENS1_32KernelTmaWarpSpecializedPingpongEEENS5_IJNSA_ILi64EEENSA_ILi192EEENSA_ILi32EEEEEENS_10bfloat16_tENS5_IJlSC_lEEESK_SL_NS4_8TiledMMAINS4_8MMA_AtomIJNS4_4SM904GMMA28MMA_64x192x16_F32BF16BF16_SSILNSP_5MajorE0ELSR_0ELNSP_7ScaleInE1ELSS_1EEEEEENS4_6LayoutINS5_IJSC_SC_SC_EEENS5_IJNSA_ILi0EEESX_SX_EEEEENS5_IJNS4_10UnderscoreES10_S10_EEEEENS4_13SM90_TMA_LOADENS4_14ComposedLayoutINS4_7SwizzleILi2ELi4ELi3EEENS4_18smem_ptr_flag_bitsILi16EEENSV_INS5_IJNSA_ILi8EEESI_EEENS5_IJSI_SC_EEEEEEEvNS4_8identityENS4_23SM90_TMA_LOAD_MULTICASTES1D_vS1E_EENS_8epilogue10collective6detail29Sm90TmaWarpSpecializedAdapterINS1I_15DefaultEpilogueISK_SL_SL_NS1H_6thread17LinearCombinationISK_Li1EffLNS1M_9ScaleType4KindE0ELNS_15FloatRoundStyleE2ESK_EENS1_15EpilogueDefaultEEEEEvvEEEEvNT_6ParamsE,"a",@progbits
	.sectionflags	@""
	.align	4
.nv.constant0._ZN7cutlass13device_kernelINS_4gemm6kernel13GemmUniversalIN4cute5tupleIJiiiiEEENS1_10collective13CollectiveMmaINS1_34MainloopSm90TmaGmmaWarpSpecializedILi14ENS5_IJNS4_1CILi2EEENSA_ILi1EEESC_EEENS1_32KernelTmaWarpSpecializedPingpongEEENS5_IJNSA_ILi64EEENSA_ILi192EEENSA_ILi32EEEEEENS_10bfloat16_tENS5_IJlSC_lEEESK_SL_NS4_8TiledMMAINS4_8MMA_AtomIJNS4_4SM904GMMA28MMA_64x192x16_F32BF16BF16_SSILNSP_5MajorE0ELSR_0ELNSP_7ScaleInE1ELSS_1EEEEEENS4_6LayoutINS5_IJSC_SC_SC_EEENS5_IJNSA_ILi0EEESX_SX_EEEEENS5_IJNS4_10UnderscoreES10_S10_EEEEENS4_13SM90_TMA_LOADENS4_14ComposedLayoutINS4_7SwizzleILi2ELi4ELi3EEENS4_18smem_ptr_flag_bitsILi16EEENSV_INS5_IJNSA_ILi8EEESI_EEENS5_IJSI_SC_EEEEEEEvNS4_8identityENS4_23SM90_TMA_LOAD_MULTICASTES1D_vS1E_EENS_8epilogue10collective6detail29Sm90TmaWarpSpecializedAdapterINS1I_15DefaultEpilogueISK_SL_SL_NS1H_6thread17LinearCombinationISK_Li1EffLNS1M_9ScaleType4KindE0ELNS_15FloatRoundStyleE2ESK_EENS1_15EpilogueDefaultEEEEEvvEEEEvNT_6ParamsE:
	.zero		1664


//--------------------- SYMBOLS --------------------------

	.type		.nv.reservedSmem.offset0,@object
	.size		.nv.reservedSmem.offset0,0x4
	.type		__assertfail,@function
